//
// Generated by NVIDIA NVVM Compiler
//
// Compiler Build ID: CL-36424714
// Cuda compilation tools, release 13.0, V13.0.88
// Based on NVVM 20.0.0
//

.version 9.0
.target sm_100
.address_size 64

	// .globl	_Z17convolutionRowGPUPfS_S_iii

.visible .entry _Z17convolutionRowGPUPfS_S_iii(
	.param .u64 .ptr .align 1 _Z17convolutionRowGPUPfS_S_iii_param_0,
	.param .u64 .ptr .align 1 _Z17convolutionRowGPUPfS_S_iii_param_1,
	.param .u64 .ptr .align 1 _Z17convolutionRowGPUPfS_S_iii_param_2,
	.param .u32 _Z17convolutionRowGPUPfS_S_iii_param_3,
	.param .u32 _Z17convolutionRowGPUPfS_S_iii_param_4,
	.param .u32 _Z17convolutionRowGPUPfS_S_iii_param_5
)
{
	.reg .pred 	%p<7>;
	.reg .b16 	%rs<3>;
	.reg .b32 	%r<64>;
	.reg .b32 	%f<103>;
	.reg .b64 	%rd<27>;

	ld.param.u64 	%rd4, [_Z17convolutionRowGPUPfS_S_iii_param_0];
	ld.param.u64 	%rd5, [_Z17convolutionRowGPUPfS_S_iii_param_1];
	ld.param.u64 	%rd6, [_Z17convolutionRowGPUPfS_S_iii_param_2];
	ld.param.u32 	%r31, [_Z17convolutionRowGPUPfS_S_iii_param_3];
	ld.param.u32 	%r32, [_Z17convolutionRowGPUPfS_S_iii_param_5];
	cvta.to.global.u64 	%rd1, %rd6;
	cvta.to.global.u64 	%rd2, %rd5;
	mov.u32 	%r33, %ctaid.x;
	mov.u32 	%r34, %ntid.x;
	mov.u32 	%r35, %tid.x;
	mad.lo.s32 	%r36, %r33, %r34, %r35;
	div.s32 	%r37, %r36, %r31;
	mul.lo.s32 	%r38, %r37, %r31;
	sub.s32 	%r1, %r36, %r38;
	add.s32 	%r2, %r37, %r32;
	add.s32 	%r3, %r1, %r32;
	setp.lt.s32 	%p1, %r32, 0;
	mov.f32 	%f98, 0f00000000;
	@%p1 bra 	$L__BB0_10;
	neg.s32 	%r58, %r32;
	shl.b32 	%r5, %r32, 1;
	add.s32 	%r39, %r5, %r31;
	mul.lo.s32 	%r6, %r2, %r39;
	add.s32 	%r7, %r6, %r3;
	setp.lt.u32 	%p2, %r32, 8;
	mov.f32 	%f98, 0f00000000;
	@%p2 bra 	$L__BB0_4;
	add.s32 	%r40, %r5, 1;
	and.b32  	%r41, %r40, 2147483632;
	neg.s32 	%r56, %r41;
	add.s32 	%r54, %r1, %r6;
	mov.f32 	%f98, 0f00000000;
	mov.u32 	%r55, %r5;
$L__BB0_3:
	.pragma "nounroll";
	mul.wide.s32 	%rd7, %r54, 4;
	add.s64 	%rd8, %rd2, %rd7;
	ld.global.f32 	%f14, [%rd8];
	mul.wide.s32 	%rd9, %r55, 4;
	add.s64 	%rd10, %rd1, %rd9;
	ld.global.f32 	%f15, [%rd10];
	fma.rn.f32 	%f16, %f14, %f15, %f98;
	ld.global.f32 	%f17, [%rd8+4];
	ld.global.f32 	%f18, [%rd10+-4];
	fma.rn.f32 	%f19, %f17, %f18, %f16;
	ld.global.f32 	%f20, [%rd8+8];
	ld.global.f32 	%f21, [%rd10+-8];
	fma.rn.f32 	%f22, %f20, %f21, %f19;
	ld.global.f32 	%f23, [%rd8+12];
	ld.global.f32 	%f24, [%rd10+-12];
	fma.rn.f32 	%f25, %f23, %f24, %f22;
	ld.global.f32 	%f26, [%rd8+16];
	ld.global.f32 	%f27, [%rd10+-16];
	fma.rn.f32 	%f28, %f26, %f27, %f25;
	ld.global.f32 	%f29, [%rd8+20];
	ld.global.f32 	%f30, [%rd10+-20];
	fma.rn.f32 	%f31, %f29, %f30, %f28;
	ld.global.f32 	%f32, [%rd8+24];
	ld.global.f32 	%f33, [%rd10+-24];
	fma.rn.f32 	%f34, %f32, %f33, %f31;
	ld.global.f32 	%f35, [%rd8+28];
	ld.global.f32 	%f36, [%rd10+-28];
	fma.rn.f32 	%f37, %f35, %f36, %f34;
	ld.global.f32 	%f38, [%rd8+32];
	ld.global.f32 	%f39, [%rd10+-32];
	fma.rn.f32 	%f40, %f38, %f39, %f37;
	ld.global.f32 	%f41, [%rd8+36];
	ld.global.f32 	%f42, [%rd10+-36];
	fma.rn.f32 	%f43, %f41, %f42, %f40;
	ld.global.f32 	%f44, [%rd8+40];
	ld.global.f32 	%f45, [%rd10+-40];
	fma.rn.f32 	%f46, %f44, %f45, %f43;
	ld.global.f32 	%f47, [%rd8+44];
	ld.global.f32 	%f48, [%rd10+-44];
	fma.rn.f32 	%f49, %f47, %f48, %f46;
	ld.global.f32 	%f50, [%rd8+48];
	ld.global.f32 	%f51, [%rd10+-48];
	fma.rn.f32 	%f52, %f50, %f51, %f49;
	ld.global.f32 	%f53, [%rd8+52];
	ld.global.f32 	%f54, [%rd10+-52];
	fma.rn.f32 	%f55, %f53, %f54, %f52;
	ld.global.f32 	%f56, [%rd8+56];
	ld.global.f32 	%f57, [%rd10+-56];
	fma.rn.f32 	%f58, %f56, %f57, %f55;
	ld.global.f32 	%f59, [%rd8+60];
	ld.global.f32 	%f60, [%rd10+-60];
	fma.rn.f32 	%f98, %f59, %f60, %f58;
	add.s32 	%r58, %r58, 16;
	add.s32 	%r56, %r56, 16;
	add.s32 	%r55, %r55, -16;
	add.s32 	%r54, %r54, 16;
	setp.ne.s32 	%p3, %r56, 0;
	@%p3 bra 	$L__BB0_3;
$L__BB0_4:
	and.b32  	%r42, %r5, 14;
	setp.lt.u32 	%p4, %r42, 7;
	@%p4 bra 	$L__BB0_6;
	add.s32 	%r43, %r7, %r58;
	mul.wide.s32 	%rd11, %r43, 4;
	add.s64 	%rd12, %rd2, %rd11;
	ld.global.f32 	%f61, [%rd12];
	sub.s32 	%r44, %r32, %r58;
	mul.wide.s32 	%rd13, %r44, 4;
	add.s64 	%rd14, %rd1, %rd13;
	ld.global.f32 	%f62, [%rd14];
	fma.rn.f32 	%f63, %f61, %f62, %f98;
	ld.global.f32 	%f64, [%rd12+4];
	ld.global.f32 	%f65, [%rd14+-4];
	fma.rn.f32 	%f66, %f64, %f65, %f63;
	ld.global.f32 	%f67, [%rd12+8];
	ld.global.f32 	%f68, [%rd14+-8];
	fma.rn.f32 	%f69, %f67, %f68, %f66;
	ld.global.f32 	%f70, [%rd12+12];
	ld.global.f32 	%f71, [%rd14+-12];
	fma.rn.f32 	%f72, %f70, %f71, %f69;
	ld.global.f32 	%f73, [%rd12+16];
	ld.global.f32 	%f74, [%rd14+-16];
	fma.rn.f32 	%f75, %f73, %f74, %f72;
	ld.global.f32 	%f76, [%rd12+20];
	ld.global.f32 	%f77, [%rd14+-20];
	fma.rn.f32 	%f78, %f76, %f77, %f75;
	ld.global.f32 	%f79, [%rd12+24];
	ld.global.f32 	%f80, [%rd14+-24];
	fma.rn.f32 	%f81, %f79, %f80, %f78;
	ld.global.f32 	%f82, [%rd12+28];
	ld.global.f32 	%f83, [%rd14+-28];
	fma.rn.f32 	%f98, %f82, %f83, %f81;
	add.s32 	%r58, %r58, 8;
$L__BB0_6:
	and.b32  	%r45, %r5, 6;
	setp.lt.u32 	%p5, %r45, 3;
	@%p5 bra 	$L__BB0_8;
	add.s32 	%r46, %r7, %r58;
	mul.wide.s32 	%rd15, %r46, 4;
	add.s64 	%rd16, %rd2, %rd15;
	ld.global.f32 	%f84, [%rd16];
	sub.s32 	%r47, %r32, %r58;
	mul.wide.s32 	%rd17, %r47, 4;
	add.s64 	%rd18, %rd1, %rd17;
	ld.global.f32 	%f85, [%rd18];
	fma.rn.f32 	%f86, %f84, %f85, %f98;
	ld.global.f32 	%f87, [%rd16+4];
	ld.global.f32 	%f88, [%rd18+-4];
	fma.rn.f32 	%f89, %f87, %f88, %f86;
	ld.global.f32 	%f90, [%rd16+8];
	ld.global.f32 	%f91, [%rd18+-8];
	fma.rn.f32 	%f92, %f90, %f91, %f89;
	ld.global.f32 	%f93, [%rd16+12];
	ld.global.f32 	%f94, [%rd18+-12];
	fma.rn.f32 	%f98, %f93, %f94, %f92;
	add.s32 	%r58, %r58, 4;
$L__BB0_8:
	mul.wide.s32 	%rd19, %r32, 4;
	add.s64 	%rd3, %rd1, %rd19;
	add.s32 	%r48, %r58, %r1;
	add.s32 	%r49, %r48, %r32;
	add.s32 	%r62, %r49, %r6;
	cvt.u16.u32 	%rs1, %r32;
	and.b16  	%rs2, %rs1, 1;
	mul.wide.u16 	%r50, %rs2, 2;
	neg.s32 	%r61, %r50;
$L__BB0_9:
	.pragma "nounroll";
	mul.wide.s32 	%rd20, %r58, 4;
	sub.s64 	%rd21, %rd3, %rd20;
	mul.wide.s32 	%rd22, %r62, 4;
	add.s64 	%rd23, %rd2, %rd22;
	ld.global.f32 	%f95, [%rd23];
	ld.global.f32 	%f96, [%rd21];
	fma.rn.f32 	%f98, %f95, %f96, %f98;
	add.s32 	%r58, %r58, 1;
	add.s32 	%r62, %r62, 1;
	add.s32 	%r61, %r61, 1;
	setp.ne.s32 	%p6, %r61, 1;
	@%p6 bra 	$L__BB0_9;
$L__BB0_10:
	cvta.to.global.u64 	%rd24, %rd4;
	shl.b32 	%r51, %r32, 1;
	add.s32 	%r52, %r51, %r31;
	mad.lo.s32 	%r53, %r2, %r52, %r3;
	mul.wide.s32 	%rd25, %r53, 4;
	add.s64 	%rd26, %rd24, %rd25;
	st.global.f32 	[%rd26], %f98;
	ret;

}
	// .globl	_Z17convolutionColGPUPfS_S_iii
.visible .entry _Z17convolutionColGPUPfS_S_iii(
	.param .u64 .ptr .align 1 _Z17convolutionColGPUPfS_S_iii_param_0,
	.param .u64 .ptr .align 1 _Z17convolutionColGPUPfS_S_iii_param_1,
	.param .u64 .ptr .align 1 _Z17convolutionColGPUPfS_S_iii_param_2,
	.param .u32 _Z17convolutionColGPUPfS_S_iii_param_3,
	.param .u32 _Z17convolutionColGPUPfS_S_iii_param_4,
	.param .u32 _Z17convolutionColGPUPfS_S_iii_param_5
)
{
	.reg .pred 	%p<7>;
	.reg .b32 	%r<54>;
	.reg .b32 	%f<59>;
	.reg .b64 	%rd<39>;

	ld.param.u64 	%rd3, [_Z17convolutionColGPUPfS_S_iii_param_0];
	ld.param.u64 	%rd4, [_Z17convolutionColGPUPfS_S_iii_param_1];
	ld.param.u64 	%rd5, [_Z17convolutionColGPUPfS_S_iii_param_2];
	ld.param.u32 	%r24, [_Z17convolutionColGPUPfS_S_iii_param_3];
	ld.param.u32 	%r25, [_Z17convolutionColGPUPfS_S_iii_param_5];
	cvta.to.global.u64 	%rd1, %rd5;
	cvta.to.global.u64 	%rd2, %rd4;
	mov.u32 	%r26, %ctaid.x;
	mov.u32 	%r27, %ntid.x;
	mov.u32 	%r28, %tid.x;
	mad.lo.s32 	%r29, %r26, %r27, %r28;
	div.s32 	%r1, %r29, %r24;
	mul.lo.s32 	%r30, %r1, %r24;
	sub.s32 	%r2, %r29, %r30;
	add.s32 	%r3, %r1, %r25;
	add.s32 	%r4, %r2, %r25;
	setp.lt.s32 	%p1, %r25, 0;
	mov.f32 	%f58, 0f00000000;
	@%p1 bra 	$L__BB1_9;
	neg.s32 	%r51, %r25;
	shl.b32 	%r6, %r25, 1;
	add.s32 	%r7, %r6, %r24;
	setp.lt.u32 	%p2, %r25, 4;
	mov.f32 	%f55, 0f00000000;
	@%p2 bra 	$L__BB1_4;
	add.s32 	%r31, %r6, 1;
	and.b32  	%r32, %r31, 2147483640;
	neg.s32 	%r49, %r32;
	mad.lo.s32 	%r47, %r1, %r7, %r4;
	shl.b32 	%r33, %r25, 4;
	shl.b32 	%r34, %r24, 3;
	add.s32 	%r10, %r33, %r34;
	mov.f32 	%f55, 0f00000000;
	mul.wide.s32 	%rd10, %r7, 4;
	mov.u32 	%r48, %r6;
$L__BB1_3:
	.pragma "nounroll";
	mul.wide.s32 	%rd6, %r47, 4;
	add.s64 	%rd7, %rd2, %rd6;
	ld.global.f32 	%f13, [%rd7];
	mul.wide.s32 	%rd8, %r48, 4;
	add.s64 	%rd9, %rd1, %rd8;
	ld.global.f32 	%f14, [%rd9];
	fma.rn.f32 	%f15, %f13, %f14, %f55;
	add.s64 	%rd11, %rd7, %rd10;
	ld.global.f32 	%f16, [%rd11];
	ld.global.f32 	%f17, [%rd9+-4];
	fma.rn.f32 	%f18, %f16, %f17, %f15;
	add.s64 	%rd12, %rd11, %rd10;
	ld.global.f32 	%f19, [%rd12];
	ld.global.f32 	%f20, [%rd9+-8];
	fma.rn.f32 	%f21, %f19, %f20, %f18;
	add.s64 	%rd13, %rd12, %rd10;
	ld.global.f32 	%f22, [%rd13];
	ld.global.f32 	%f23, [%rd9+-12];
	fma.rn.f32 	%f24, %f22, %f23, %f21;
	add.s64 	%rd14, %rd13, %rd10;
	ld.global.f32 	%f25, [%rd14];
	ld.global.f32 	%f26, [%rd9+-16];
	fma.rn.f32 	%f27, %f25, %f26, %f24;
	add.s64 	%rd15, %rd14, %rd10;
	ld.global.f32 	%f28, [%rd15];
	ld.global.f32 	%f29, [%rd9+-20];
	fma.rn.f32 	%f30, %f28, %f29, %f27;
	add.s64 	%rd16, %rd15, %rd10;
	ld.global.f32 	%f31, [%rd16];
	ld.global.f32 	%f32, [%rd9+-24];
	fma.rn.f32 	%f33, %f31, %f32, %f30;
	add.s64 	%rd17, %rd16, %rd10;
	ld.global.f32 	%f34, [%rd17];
	ld.global.f32 	%f35, [%rd9+-28];
	fma.rn.f32 	%f55, %f34, %f35, %f33;
	add.s32 	%r51, %r51, 8;
	add.s32 	%r49, %r49, 8;
	add.s32 	%r48, %r48, -8;
	add.s32 	%r47, %r47, %r10;
	setp.ne.s32 	%p3, %r49, 0;
	@%p3 bra 	$L__BB1_3;
$L__BB1_4:
	and.b32  	%r35, %r6, 6;
	setp.lt.u32 	%p4, %r35, 3;
	@%p4 bra 	$L__BB1_6;
	add.s32 	%r36, %r3, %r51;
	mad.lo.s32 	%r37, %r36, %r7, %r4;
	mul.wide.s32 	%rd18, %r37, 4;
	add.s64 	%rd19, %rd2, %rd18;
	ld.global.f32 	%f36, [%rd19];
	sub.s32 	%r38, %r25, %r51;
	mul.wide.s32 	%rd20, %r38, 4;
	add.s64 	%rd21, %rd1, %rd20;
	ld.global.f32 	%f37, [%rd21];
	fma.rn.f32 	%f38, %f36, %f37, %f55;
	mul.wide.s32 	%rd22, %r7, 4;
	add.s64 	%rd23, %rd19, %rd22;
	ld.global.f32 	%f39, [%rd23];
	ld.global.f32 	%f40, [%rd21+-4];
	fma.rn.f32 	%f41, %f39, %f40, %f38;
	add.s64 	%rd24, %rd23, %rd22;
	ld.global.f32 	%f42, [%rd24];
	ld.global.f32 	%f43, [%rd21+-8];
	fma.rn.f32 	%f44, %f42, %f43, %f41;
	add.s64 	%rd25, %rd24, %rd22;
	ld.global.f32 	%f45, [%rd25];
	ld.global.f32 	%f46, [%rd21+-12];
	fma.rn.f32 	%f55, %f45, %f46, %f44;
	add.s32 	%r51, %r51, 4;
$L__BB1_6:
	and.b32  	%r39, %r25, 1;
	setp.eq.b32 	%p5, %r39, 1;
	not.pred 	%p6, %p5;
	@%p6 bra 	$L__BB1_8;
	add.s32 	%r40, %r3, %r51;
	mad.lo.s32 	%r41, %r40, %r7, %r4;
	mul.wide.s32 	%rd26, %r41, 4;
	add.s64 	%rd27, %rd2, %rd26;
	ld.global.f32 	%f47, [%rd27];
	sub.s32 	%r42, %r25, %r51;
	mul.wide.s32 	%rd28, %r42, 4;
	add.s64 	%rd29, %rd1, %rd28;
	ld.global.f32 	%f48, [%rd29];
	fma.rn.f32 	%f49, %f47, %f48, %f55;
	mul.wide.s32 	%rd30, %r7, 4;
	add.s64 	%rd31, %rd27, %rd30;
	ld.global.f32 	%f50, [%rd31];
	ld.global.f32 	%f51, [%rd29+-4];
	fma.rn.f32 	%f55, %f50, %f51, %f49;
	add.s32 	%r51, %r51, 2;
$L__BB1_8:
	add.s32 	%r43, %r3, %r51;
	mad.lo.s32 	%r44, %r43, %r7, %r4;
	mul.wide.s32 	%rd32, %r44, 4;
	add.s64 	%rd33, %rd2, %rd32;
	ld.global.f32 	%f52, [%rd33];
	sub.s32 	%r45, %r25, %r51;
	mul.wide.s32 	%rd34, %r45, 4;
	add.s64 	%rd35, %rd1, %rd34;
	ld.global.f32 	%f53, [%rd35];
	fma.rn.f32 	%f58, %f52, %f53, %f55;
$L__BB1_9:
	cvta.to.global.u64 	%rd36, %rd3;
	mad.lo.s32 	%r46, %r1, %r24, %r2;
	mul.wide.s32 	%rd37, %r46, 4;
	add.s64 	%rd38, %rd36, %rd37;
	st.global.f32 	[%rd38], %f58;
	ret;

}


// ===== COMPILED SASS (sm_100) =====

	.target	sm_100

	.elftype	@"ET_EXEC"


//--------------------- .note.nv.tkinfo           --------------------------
	.section	.note.nv.tkinfo,"",@"SHT_NOTE"
	.sectionflags	@"SHF_NOTE_NV_TKINFO"
	.tkinfo
        /*0018*/ 	.word	0x00000002
        /*0030*/ 	.string	""
        /*0030*/ 	.string	"ptxas"
        /*0030*/ 	.string	"Cuda compilation tools, release 13.0, V13.0.88"
        /*0030*/ 	.string	"Build cuda_13.0.r13.0/compiler.36424714_0"
        /*0030*/ 	.string	"-arch sm_100 -m 64 "



//--------------------- .note.nv.cuinfo           --------------------------
	.section	.note.nv.cuinfo,"",@"SHT_NOTE"
	.sectionflags	@"SHF_NOTE_NV_CUINFO"
        /*0018*/ 	.short	0x0002
        /*001a*/ 	.short	0x0064
        /*001c*/ 	.short	0x0082
	.zero		2


//--------------------- .nv.info                  --------------------------
	.section	.nv.info,"",@"SHT_CUDA_INFO"
	.align	4


	//----- nvinfo : EIATTR_REGCOUNT
	.align		4
        /*0000*/ 	.byte	0x04, 0x2f
        /*0002*/ 	.short	(.L_1 - .L_0)
	.align		4
.L_0:
        /*0004*/ 	.word	index@(_Z17convolutionRowGPUPfS_S_iii)
        /*0008*/ 	.word	0x00000020


	//----- nvinfo : EIATTR_FRAME_SIZE
	.align		4
.L_1:
        /*000c*/ 	.byte	0x04, 0x11
        /*000e*/ 	.short	(.L_3 - .L_2)
	.align		4
.L_2:
        /*0010*/ 	.word	index@(_Z17convolutionRowGPUPfS_S_iii)
        /*0014*/ 	.word	0x00000000


	//----- nvinfo : EIATTR_REGCOUNT
	.align		4
.L_3:
        /*0018*/ 	.byte	0x04, 0x2f
        /*001a*/ 	.short	(.L_5 - .L_4)
	.align		4
.L_4:
        /*001c*/ 	.word	index@(_Z17convolutionColGPUPfS_S_iii)
        /*0020*/ 	.word	0x00000020


	//----- nvinfo : EIATTR_FRAME_SIZE
	.align		4
.L_5:
        /*0024*/ 	.byte	0x04, 0x11
        /*0026*/ 	.short	(.L_7 - .L_6)
	.align		4
.L_6:
        /*0028*/ 	.word	index@(_Z17convolutionColGPUPfS_S_iii)
        /*002c*/ 	.word	0x00000000


	//----- nvinfo : EIATTR_MIN_STACK_SIZE
	.align		4
.L_7:
        /*0030*/ 	.byte	0x04, 0x12
        /*0032*/ 	.short	(.L_9 - .L_8)
	.align		4
.L_8:
        /*0034*/ 	.word	index@(_Z17convolutionColGPUPfS_S_iii)
        /*0038*/ 	.word	0x00000000


	//----- nvinfo : EIATTR_MIN_STACK_SIZE
	.align		4
.L_9:
        /*003c*/ 	.byte	0x04, 0x12
        /*003e*/ 	.short	(.L_11 - .L_10)
	.align		4
.L_10:
        /*0040*/ 	.word	index@(_Z17convolutionRowGPUPfS_S_iii)
        /*0044*/ 	.word	0x00000000
.L_11:


//--------------------- .nv.compat                --------------------------
	.section	.nv.compat,"",@"SHT_CUDA_COMPAT_INFO"
	.align	4
        /*0000*/ 	.byte	0x02, 0x09, 0x00, 0x00, 0x02, 0x02, 0x01, 0x00, 0x02, 0x05, 0x05, 0x00, 0x03, 0x07, 0x01, 0x01
        /*0010*/ 	.byte	0x02, 0x03, 0x00, 0x00, 0x02, 0x06, 0x01, 0x00, 0x04, 0x0b, 0x08, 0x00, 0x09, 0x00, 0x00, 0x00
        /*0020*/ 	.byte	0x00, 0x00, 0x00, 0x00


//--------------------- .nv.info._Z17convolutionColGPUPfS_S_iii --------------------------
	.section	.nv.info._Z17convolutionColGPUPfS_S_iii,"",@"SHT_CUDA_INFO"
	.sectionflags	@""
	.align	4


	//----- nvinfo : EIATTR_CUDA_API_VERSION
	.align		4
        /*0000*/ 	.byte	0x04, 0x37
        /*0002*/ 	.short	(.L_13 - .L_12)
.L_12:
        /*0004*/ 	.word	0x00000082


	//----- nvinfo : EIATTR_KPARAM_INFO
	.align		4
.L_13:
        /*0008*/ 	.byte	0x04, 0x17
        /*000a*/ 	.short	(.L_15 - .L_14)
.L_14:
        /*000c*/ 	.word	0x00000000
        /*0010*/ 	.short	0x0005
        /*0012*/ 	.short	0x0020
        /*0014*/ 	.byte	0x00, 0xf0, 0x11, 0x00


	//----- nvinfo : EIATTR_KPARAM_INFO
	.align		4
.L_15:
        /*0018*/ 	.byte	0x04, 0x17
        /*001a*/ 	.short	(.L_17 - .L_16)
.L_16:
        /*001c*/ 	.word	0x00000000
        /*0020*/ 	.short	0x0004
        /*0022*/ 	.short	0x001c
        /*0024*/ 	.byte	0x00, 0xf0, 0x11, 0x00


	//----- nvinfo : EIATTR_KPARAM_INFO
	.align		4
.L_17:
        /*0028*/ 	.byte	0x04, 0x17
        /*002a*/ 	.short	(.L_19 - .L_18)
.L_18:
        /*002c*/ 	.word	0x00000000
        /*0030*/ 	.short	0x0003
        /*0032*/ 	.short	0x0018
        /*0034*/ 	.byte	0x00, 0xf0, 0x11, 0x00


	//----- nvinfo : EIATTR_KPARAM_INFO
	.align		4
.L_19:
        /*0038*/ 	.byte	0x04, 0x17
        /*003a*/ 	.short	(.L_21 - .L_20)
.L_20:
        /*003c*/ 	.word	0x00000000
        /*0040*/ 	.short	0x0002
        /*0042*/ 	.short	0x0010
        /*0044*/ 	.byte	0x00, 0xf5, 0x21, 0x00


	//----- nvinfo : EIATTR_KPARAM_INFO
	.align		4
.L_21:
        /*0048*/ 	.byte	0x04, 0x17
        /*004a*/ 	.short	(.L_23 - .L_22)
.L_22:
        /*004c*/ 	.word	0x00000000
        /*0050*/ 	.short	0x0001
        /*0052*/ 	.short	0x0008
        /*0054*/ 	.byte	0x00, 0xf5, 0x21, 0x00


	//----- nvinfo : EIATTR_KPARAM_INFO
	.align		4
.L_23:
        /*0058*/ 	.byte	0x04, 0x17
        /*005a*/ 	.short	(.L_25 - .L_24)
.L_24:
        /*005c*/ 	.word	0x00000000
        /*0060*/ 	.short	0x0000
        /*0062*/ 	.short	0x0000
        /*0064*/ 	.byte	0x00, 0xf5, 0x21, 0x00


	//----- nvinfo : EIATTR_SPARSE_MMA_MASK
	.align		4
.L_25:
        /*0068*/ 	.byte	0x03, 0x50
        /*006a*/ 	.short	0x0000


	//----- nvinfo : EIATTR_MAXREG_COUNT
	.align		4
        /*006c*/ 	.byte	0x03, 0x1b
        /*006e*/ 	.short	0x00ff


	//----- nvinfo : EIATTR_MERCURY_ISA_VERSION
	.align		4
        /*0070*/ 	.byte	0x03, 0x5f
        /*0072*/ 	.short	0x0101


	//----- nvinfo : EIATTR_VRC_CTA_INIT_COUNT
	.align		4
        /*0074*/ 	.byte	0x02, 0x4a
	.zero		1
	.zero		1


	//----- nvinfo : EIATTR_EXIT_INSTR_OFFSETS
	.align		4
        /*0078*/ 	.byte	0x04, 0x1c
        /*007a*/ 	.short	(.L_27 - .L_26)


	//   ....[0]....
.L_26:
        /*007c*/ 	.word	0x00000930


	//----- nvinfo : EIATTR_CBANK_PARAM_SIZE
	.align		4
.L_27:
        /*0080*/ 	.byte	0x03, 0x19
        /*0082*/ 	.short	0x0024


	//----- nvinfo : EIATTR_PARAM_CBANK
	.align		4
        /*0084*/ 	.byte	0x04, 0x0a
        /*0086*/ 	.short	(.L_29 - .L_28)
	.align		4
.L_28:
        /*0088*/ 	.word	index@(.nv.constant0._Z17convolutionColGPUPfS_S_iii)
        /*008c*/ 	.short	0x0380
        /*008e*/ 	.short	0x0024


	//----- nvinfo : EIATTR_SW_WAR
	.align		4
.L_29:
        /*0090*/ 	.byte	0x04, 0x36
        /*0092*/ 	.short	(.L_31 - .L_30)
.L_30:
        /*0094*/ 	.word	0x00000008
.L_31:


//--------------------- .nv.info._Z17convolutionRowGPUPfS_S_iii --------------------------
	.section	.nv.info._Z17convolutionRowGPUPfS_S_iii,"",@"SHT_CUDA_INFO"
	.sectionflags	@""
	.align	4


	//----- nvinfo : EIATTR_CUDA_API_VERSION
	.align		4
        /*0000*/ 	.byte	0x04, 0x37
        /*0002*/ 	.short	(.L_33 - .L_32)
.L_32:
        /*0004*/ 	.word	0x00000082


	//----- nvinfo : EIATTR_KPARAM_INFO
	.align		4
.L_33:
        /*0008*/ 	.byte	0x04, 0x17
        /*000a*/ 	.short	(.L_35 - .L_34)
.L_34:
        /*000c*/ 	.word	0x00000000
        /*0010*/ 	.short	0x0005
        /*0012*/ 	.short	0x0020
        /*0014*/ 	.byte	0x00, 0xf0, 0x11, 0x00


	//----- nvinfo : EIATTR_KPARAM_INFO
	.align		4
.L_35:
        /*0018*/ 	.byte	0x04, 0x17
        /*001a*/ 	.short	(.L_37 - .L_36)
.L_36:
        /*001c*/ 	.word	0x00000000
        /*0020*/ 	.short	0x0004
        /*0022*/ 	.short	0x001c
        /*0024*/ 	.byte	0x00, 0xf0, 0x11, 0x00


	//----- nvinfo : EIATTR_KPARAM_INFO
	.align		4
.L_37:
        /*0028*/ 	.byte	0x04, 0x17
        /*002a*/ 	.short	(.L_39 - .L_38)
.L_38:
        /*002c*/ 	.word	0x00000000
        /*0030*/ 	.short	0x0003
        /*0032*/ 	.short	0x0018
        /*0034*/ 	.byte	0x00, 0xf0, 0x11, 0x00


	//----- nvinfo : EIATTR_KPARAM_INFO
	.align		4
.L_39:
        /*0038*/ 	.byte	0x04, 0x17
        /*003a*/ 	.short	(.L_41 - .L_40)
.L_40:
        /*003c*/ 	.word	0x00000000
        /*0040*/ 	.short	0x0002
        /*0042*/ 	.short	0x0010
        /*0044*/ 	.byte	0x00, 0xf5, 0x21, 0x00


	//----- nvinfo : EIATTR_KPARAM_INFO
	.align		4
.L_41:
        /*0048*/ 	.byte	0x04, 0x17
        /*004a*/ 	.short	(.L_43 - .L_42)
.L_42:
        /*004c*/ 	.word	0x00000000
        /*0050*/ 	.short	0x0001
        /*0052*/ 	.short	0x0008
        /*0054*/ 	.byte	0x00, 0xf5, 0x21, 0x00


	//----- nvinfo : EIATTR_KPARAM_INFO
	.align		4
.L_43:
        /*0058*/ 	.byte	0x04, 0x17
        /*005a*/ 	.short	(.L_45 - .L_44)
.L_44:
        /*005c*/ 	.word	0x00000000
        /*0060*/ 	.short	0x0000
        /*0062*/ 	.short	0x0000
        /*0064*/ 	.byte	0x00, 0xf5, 0x21, 0x00


	//----- nvinfo : EIATTR_SPARSE_MMA_MASK
	.align		4
.L_45:
        /*0068*/ 	.byte	0x03, 0x50
        /*006a*/ 	.short	0x0000


	//----- nvinfo : EIATTR_MAXREG_COUNT
	.align		4
        /*006c*/ 	.byte	0x03, 0x1b
        /*006e*/ 	.short	0x00ff


	//----- nvinfo : EIATTR_MERCURY_ISA_VERSION
	.align		4
        /*0070*/ 	.byte	0x03, 0x5f
        /*0072*/ 	.short	0x0101


	//----- nvinfo : EIATTR_VRC_CTA_INIT_COUNT
	.align		4
        /*0074*/ 	.byte	0x02, 0x4a
	.zero		1
	.zero		1


	//----- nvinfo : EIATTR_EXIT_INSTR_OFFSETS
	.align		4
        /*0078*/ 	.byte	0x04, 0x1c
        /*007a*/ 	.short	(.L_47 - .L_46)


	//   ....[0]....
.L_46:
        /*007c*/ 	.word	0x00000bc0


	//----- nvinfo : EIATTR_CBANK_PARAM_SIZE
	.align		4
.L_47:
        /*0080*/ 	.byte	0x03, 0x19
        /*0082*/ 	.short	0x0024


	//----- nvinfo : EIATTR_PARAM_CBANK
	.align		4
        /*0084*/ 	.byte	0x04, 0x0a
        /*0086*/ 	.short	(.L_49 - .L_48)
	.align		4
.L_48:
        /*0088*/ 	.word	index@(.nv.constant0._Z17convolutionRowGPUPfS_S_iii)
        /*008c*/ 	.short	0x0380
        /*008e*/ 	.short	0x0024


	//----- nvinfo : EIATTR_SW_WAR
	.align		4
.L_49:
        /*0090*/ 	.byte	0x04, 0x36
        /*0092*/ 	.short	(.L_51 - .L_50)
.L_50:
        /*0094*/ 	.word	0x00000008
.L_51:


//--------------------- .nv.callgraph             --------------------------
	.section	.nv.callgraph,"",@"SHT_CUDA_CALLGRAPH"
	.align	4
	.sectionentsize	8
	.align		4
        /*0000*/ 	.word	0x00000000
	.align		4
        /*0004*/ 	.word	0xffffffff
	.align		4
        /*0008*/ 	.word	0x00000000
	.align		4
        /*000c*/ 	.word	0xfffffffe
	.align		4
        /*0010*/ 	.word	0x00000000
	.align		4
        /*0014*/ 	.word	0xfffffffd
	.align		4
        /*0018*/ 	.word	0x00000000
	.align		4
        /*001c*/ 	.word	0xfffffffc


//--------------------- .text._Z17convolutionColGPUPfS_S_iii --------------------------
	.section	.text._Z17convolutionColGPUPfS_S_iii,"ax",@progbits
	.align	128
        .global         _Z17convolutionColGPUPfS_S_iii
        .type           _Z17convolutionColGPUPfS_S_iii,@function
        .size           _Z17convolutionColGPUPfS_S_iii,(.L_x_11 - _Z17convolutionColGPUPfS_S_iii)
        .other          _Z17convolutionColGPUPfS_S_iii,@"STO_CUDA_ENTRY STV_DEFAULT"
_Z17convolutionColGPUPfS_S_iii:
.text._Z17convolutionColGPUPfS_S_iii:
[----:B------:R-:W-:Y:S08]  /*0000*/  LDC R1, c[0x0][0x37c] ;  /* 0x0000df00ff017b82 */ /* 0x000ff00000000800 */
[----:B------:R-:W0:Y:S01]  /*0010*/  LDC R0, c[0x0][0x398] ;  /* 0x0000e600ff007b82 */ /* 0x000e220000000800 */
[----:B------:R-:W1:Y:S01]  /*0020*/  S2R R6, SR_TID.X ;  /* 0x0000000000067919 */ /* 0x000e620000002100 */
[----:B------:R-:W-:-:S06]  /*0030*/  MOV R9, RZ ;  /* 0x000000ff00097202 */ /* 0x000fcc0000000f00 */
[----:B------:R-:W1:Y:S08]  /*0040*/  S2UR UR4, SR_CTAID.X ;  /* 0x00000000000479c3 */ /* 0x000e700000002500 */
[----:B------:R-:W1:Y:S01]  /*0050*/  LDC R5, c[0x0][0x360] ;  /* 0x0000d800ff057b82 */ /* 0x000e620000000800 */
[----:B0-----:R-:W-:-:S04]  /*0060*/  IABS R8, R0 ;  /* 0x0000000000087213 */ /* 0x001fc80000000000 */
[----:B------:R-:W0:Y:S01]  /*0070*/  I2F.RP R4, R8 ;  /* 0x0000000800047306 */ /* 0x000e220000209400 */
[----:B-1----:R-:W-:Y:S01]  /*0080*/  IMAD R5, R5, UR4, R6 ;  /* 0x0000000405057c24 */ /* 0x002fe2000f8e0206 */
[----:B------:R-:W1:Y:S06]  /*0090*/  LDCU.64 UR4, c[0x0][0x358] ;  /* 0x00006b00ff0477ac */ /* 0x000e6c0008000a00 */
[----:B0-----:R-:W0:Y:S02]  /*00a0*/  MUFU.RCP R4, R4 ;  /* 0x0000000400047308 */ /* 0x001e240000001000 */
[----:B0-----:R-:W-:-:S02]  /*00b0*/  IADD3 R2, PT, PT, R4, 0xffffffe, RZ ;  /* 0x0ffffffe04027810 */ /* 0x001fc40007ffe0ff */
[----:B------:R-:W-:-:S04]  /*00c0*/  IABS R4, R5 ;  /* 0x0000000500047213 */ /* 0x000fc80000000000 */
[----:B------:R0:W2:Y:S02]  /*00d0*/  F2I.FTZ.U32.TRUNC.NTZ R3, R2 ;  /* 0x0000000200037305 */ /* 0x0000a4000021f000 */
[----:B0-----:R-:W-:Y:S01]  /*00e0*/  HFMA2 R2, -RZ, RZ, 0, 0 ;  /* 0x00000000ff027431 */ /* 0x001fe200000001ff */
[----:B--2---:R-:W-:-:S05]  /*00f0*/  IADD3 R7, PT, PT, RZ, -R3, RZ ;  /* 0x80000003ff077210 */ /* 0x004fca0007ffe0ff */
[----:B------:R-:W-:-:S04]  /*0100*/  IMAD R7, R7, R8, RZ ;  /* 0x0000000807077224 */ /* 0x000fc800078e02ff */
[----:B------:R-:W-:-:S06]  /*0110*/  IMAD.HI.U32 R3, R3, R7, R2 ;  /* 0x0000000703037227 */ /* 0x000fcc00078e0002 */
[----:B------:R-:W-:-:S05]  /*0120*/  IMAD.HI.U32 R2, R3, R4, RZ ;  /* 0x0000000403027227 */ /* 0x000fca00078e00ff */
[----:B------:R-:W-:-:S05]  /*0130*/  IADD3 R3, PT, PT, -R2, RZ, RZ ;  /* 0x000000ff02037210 */ /* 0x000fca0007ffe1ff */
[----:B------:R-:W-:Y:S01]  /*0140*/  IMAD R3, R8, R3, R4 ;  /* 0x0000000308037224 */ /* 0x000fe200078e0204 */
[----:B------:R-:W-:-:S04]  /*0150*/  LOP3.LUT R4, R5, R0, RZ, 0x3c, !PT ;  /* 0x0000000005047212 */ /* 0x000fc800078e3cff */
[----:B------:R-:W-:Y:S02]  /*0160*/  ISETP.GT.U32.AND P2, PT, R8, R3, PT ;  /* 0x000000030800720c */ /* 0x000fe40003f44070 */
[----:B------:R-:W-:-:S11]  /*0170*/  ISETP.GE.AND P1, PT, R4, RZ, PT ;  /* 0x000000ff0400720c */ /* 0x000fd60003f26270 */
[-C--:B------:R-:W-:Y:S02]  /*0180*/  @!P2 IADD3 R3, PT, PT, R3, -R8.reuse, RZ ;  /* 0x800000080303a210 */ /* 0x080fe40007ffe0ff */
[----:B------:R-:W-:Y:S02]  /*0190*/  @!P2 IADD3 R2, PT, PT, R2, 0x1, RZ ;  /* 0x000000010202a810 */ /* 0x000fe40007ffe0ff */
[----:B------:R-:W-:Y:S02]  /*01a0*/  ISETP.GE.U32.AND P0, PT, R3, R8, PT ;  /* 0x000000080300720c */ /* 0x000fe40003f06070 */
[----:B------:R-:W0:Y:S01]  /*01b0*/  LDC R3, c[0x0][0x3a0] ;  /* 0x0000e800ff037b82 */ /* 0x000e220000000800 */
[----:B------:R-:W-:-:S10]  /*01c0*/  ISETP.NE.AND P2, PT, R0, RZ, PT ;  /* 0x000000ff0000720c */ /* 0x000fd40003f45270 */
[----:B------:R-:W-:-:S04]  /*01d0*/  @P0 IADD3 R2, PT, PT, R2, 0x1, RZ ;  /* 0x0000000102020810 */ /* 0x000fc80007ffe0ff */
[----:B------:R-:W-:Y:S02]  /*01e0*/  @!P1 IADD3 R2, PT, PT, -R2, RZ, RZ ;  /* 0x000000ff02029210 */ /* 0x000fe40007ffe1ff */
[----:B------:R-:W-:-:S04]  /*01f0*/  @!P2 LOP3.LUT R2, RZ, R0, RZ, 0x33, !PT ;  /* 0x00000000ff02a212 */ /* 0x000fc800078e33ff */
[----:B------:R-:W-:Y:S02]  /*0200*/  IADD3 R4, PT, PT, -R2, RZ, RZ ;  /* 0x000000ff02047210 */ /* 0x000fe40007ffe1ff */
[----:B0-----:R-:W-:-:S03]  /*0210*/  ISETP.GE.AND P0, PT, R3, RZ, PT ;  /* 0x000000ff0300720c */ /* 0x001fc60003f06270 */
[----:B------:R-:W-:-:S10]  /*0220*/  IMAD R5, R0, R4, R5 ;  /* 0x0000000400057224 */ /* 0x000fd400078e0205 */
[----:B-1----:R-:W-:Y:S05]  /*0230*/  @!P0 BRA `(.L_x_0) ;  /* 0x0000000400ac8947 */ /* 0x002fea0003800000 */
[----:B------:R-:W0:Y:S01]  /*0240*/  LDC.64 R12, c[0x0][0x388] ;  /* 0x0000e200ff0c7b82 */ /* 0x000e220000000a00 */
[C---:B------:R-:W-:Y:S02]  /*0250*/  ISETP.GE.U32.AND P0, PT, R3.reuse, 0x4, PT ;  /* 0x000000040300780c */ /* 0x040fe40003f06070 */
[----:B------:R-:W-:Y:S02]  /*0260*/  SHF.L.U32 R7, R3, 0x1, RZ ;  /* 0x0000000103077819 */ /* 0x000fe400000006ff */
[----:B------:R-:W-:Y:S02]  /*0270*/  IADD3 R9, PT, PT, R5, R3, RZ ;  /* 0x0000000305097210 */ /* 0x000fe40007ffe0ff */
[----:B------:R-:W-:Y:S02]  /*0280*/  IADD3 R4, PT, PT, -R3, RZ, RZ ;  /* 0x000000ff03047210 */ /* 0x000fe40007ffe1ff */
[----:B------:R-:W-:Y:S02]  /*0290*/  MOV R16, RZ ;  /* 0x000000ff00107202 */ /* 0x000fe40000000f00 */
[----:B------:R-:W-:-:S03]  /*02a0*/  IADD3 R8, PT, PT, R7, R0, RZ ;  /* 0x0000000007087210 */ /* 0x000fc60007ffe0ff */
[----:B------:R-:W-:Y:S05]  /*02b0*/  @!P0 BRA `(.L_x_1) ;  /* 0x0000000000c08947 */ /* 0x000fea0003800000 */
[----:B------:R-:W-:Y:S01]  /*02c0*/  IADD3 R10, PT, PT, R7, 0x1, RZ ;  /* 0x00000001070a7810 */ /* 0x000fe20007ffe0ff */
[----:B------:R-:W-:Y:S02]  /*02d0*/  HFMA2 R16, -RZ, RZ, 0, 0 ;  /* 0x00000000ff107431 */ /* 0x000fe400000001ff */
[----:B------:R-:W-:Y:S01]  /*02e0*/  IMAD R6, R2, R8, R9 ;  /* 0x0000000802067224 */ /* 0x000fe200078e0209 */
[----:B------:R-:W-:Y:S02]  /*02f0*/  LEA R11, R3, R0, 0x1 ;  /* 0x00000000030b7211 */ /* 0x000fe400078e08ff */
[----:B------:R-:W-:Y:S02]  /*0300*/  LOP3.LUT R26, R10, 0x7ffffff8, RZ, 0xc0, !PT ;  /* 0x7ffffff80a1a7812 */ /* 0x000fe400078ec0ff */
[----:B------:R-:W-:Y:S02]  /*0310*/  MOV R10, R7 ;  /* 0x00000007000a7202 */ /* 0x000fe40000000f00 */
[----:B------:R-:W-:-:S07]  /*0320*/  IADD3 R26, PT, PT, -R26, RZ, RZ ;  /* 0x000000ff1a1a7210 */ /* 0x000fce0007ffe1ff */
.L_x_2:
[----:B------:R-:W1:Y:S08]  /*0330*/  LDC.64 R22, c[0x0][0x388] ;  /* 0x0000e200ff167b82 */ /* 0x000e700000000a00 */
[----:B------:R-:W2:Y:S01]  /*0340*/  LDC.64 R14, c[0x0][0x390] ;  /* 0x0000e400ff0e7b82 */ /* 0x000ea20000000a00 */
[----:B-1----:R-:W-:-:S05]  /*0350*/  IMAD.WIDE R22, R6, 0x4, R22 ;  /* 0x0000000406167825 */ /* 0x002fca00078e0216 */
[----:B------:R1:W3:Y:S01]  /*0360*/  LDG.E R17, desc[UR4][R22.64] ;  /* 0x0000000416117981 */ /* 0x0002e2000c1e1900 */
[----:B--2---:R-:W-:-:S05]  /*0370*/  IMAD.WIDE R14, R10, 0x4, R14 ;  /* 0x000000040a0e7825 */ /* 0x004fca00078e020e */
[----:B------:R-:W3:Y:S01]  /*0380*/  LDG.E R29, desc[UR4][R14.64] ;  /* 0x000000040e1d7981 */ /* 0x000ee2000c1e1900 */
[----:B-1----:R-:W-:-:S03]  /*0390*/  IMAD.WIDE R22, R8, 0x4, R22 ;  /* 0x0000000408167825 */ /* 0x002fc600078e0216 */
[----:B------:R-:W2:Y:S04]  /*03a0*/  LDG.E R20, desc[UR4][R14.64+-0x4] ;  /* 0xfffffc040e147981 */ /* 0x000ea8000c1e1900 */
[----:B------:R-:W2:Y:S01]  /*03b0*/  LDG.E R21, desc[UR4][R22.64] ;  /* 0x0000000416157981 */ /* 0x000ea2000c1e1900 */
[----:B------:R-:W-:-:S03]  /*03c0*/  IMAD.WIDE R24, R8, 0x4, R22 ;  /* 0x0000000408187825 */ /* 0x000fc600078e0216 */
[----:B------:R-:W4:Y:S04]  /*03d0*/  LDG.E R27, desc[UR4][R14.64+-0x8] ;  /* 0xfffff8040e1b7981 */ /* 0x000f28000c1e1900 */
[----:B------:R3:W4:Y:S01]  /*03e0*/  LDG.E R28, desc[UR4][R24.64] ;  /* 0x00000004181c7981 */ /* 0x000722000c1e1900 */
[----:B------:R-:W-:-:S04]  /*03f0*/  IMAD.WIDE R18, R8, 0x4, R24 ;  /* 0x0000000408127825 */ /* 0x000fc800078e0218 */
[----:B---3--:R-:W-:Y:S01]  /*0400*/  FFMA R24, R17, R29, R16 ;  /* 0x0000001d11187223 */ /* 0x008fe20000000010 */
[C---:B------:R-:W-:Y:S01]  /*0410*/  IMAD.WIDE R16, R8.reuse, 0x4, R18 ;  /* 0x0000000408107825 */ /* 0x040fe200078e0212 */
[----:B------:R2:W3:Y:S03]  /*0420*/  LDG.E R29, desc[UR4][R18.64] ;  /* 0x00000004121d7981 */ /* 0x0004e6000c1e1900 */
[----:B--2---:R-:W-:Y:S01]  /*0430*/  FFMA R19, R21, R20, R24 ;  /* 0x0000001415137223 */ /* 0x004fe20000000018 */
[----:B------:R-:W-:Y:S01]  /*0440*/  IMAD.WIDE R20, R8, 0x4, R16 ;  /* 0x0000000408147825 */ /* 0x000fe200078e0210 */
[----:B------:R-:W3:Y:S03]  /*0450*/  LDG.E R24, desc[UR4][R14.64+-0xc] ;  /* 0xfffff4040e187981 */ /* 0x000ee6000c1e1900 */
[----:B----4-:R-:W-:Y:S01]  /*0460*/  FFMA R28, R28, R27, R19 ;  /* 0x0000001b1c1c7223 */ /* 0x010fe20000000013 */
[----:B------:R-:W2:Y:S01]  /*0470*/  LDG.E R16, desc[UR4][R16.64] ;  /* 0x0000000410107981 */ /* 0x000ea2000c1e1900 */
[----:B------:R-:W-:-:S03]  /*0480*/  IMAD.WIDE R22, R8, 0x4, R20 ;  /* 0x0000000408167825 */ /* 0x000fc600078e0214 */
[----:B------:R-:W2:Y:S04]  /*0490*/  LDG.E R27, desc[UR4][R14.64+-0x10] ;  /* 0xfffff0040e1b7981 */ /* 0x000ea8000c1e1900 */
[----:B------:R-:W4:Y:S01]  /*04a0*/  LDG.E R25, desc[UR4][R20.64] ;  /* 0x0000000414197981 */ /* 0x000f22000c1e1900 */
[----:B------:R-:W-:-:S03]  /*04b0*/  IMAD.WIDE R18, R8, 0x4, R22 ;  /* 0x0000000408127825 */ /* 0x000fc600078e0216 */
[----:B------:R-:W5:Y:S04]  /*04c0*/  LDG.E R17, desc[UR4][R14.64+-0x18] ;  /* 0xffffe8040e117981 */ /* 0x000f68000c1e1900 */
[----:B------:R-:W5:Y:S04]  /*04d0*/  LDG.E R19, desc[UR4][R18.64] ;  /* 0x0000000412137981 */ /* 0x000f68000c1e1900 */
[----:B------:R-:W4:Y:S04]  /*04e0*/  LDG.E R20, desc[UR4][R14.64+-0x14] ;  /* 0xffffec040e147981 */ /* 0x000f28000c1e1900 */
[----:B------:R-:W5:Y:S04]  /*04f0*/  LDG.E R21, desc[UR4][R14.64+-0x1c] ;  /* 0xffffe4040e157981 */ /* 0x000f68000c1e1900 */
[----:B------:R-:W5:Y:S01]  /*0500*/  LDG.E R14, desc[UR4][R22.64] ;  /* 0x00000004160e7981 */ /* 0x000f62000c1e1900 */
[----:B------:R-:W-:-:S04]  /*0510*/  IADD3 R26, PT, PT, R26, 0x8, RZ ;  /* 0x000000081a1a7810 */ /* 0x000fc80007ffe0ff */
[----:B------:R-:W-:Y:S02]  /*0520*/  ISETP.NE.AND P0, PT, R26, RZ, PT ;  /* 0x000000ff1a00720c */ /* 0x000fe40003f05270 */
[----:B------:R-:W-:Y:S02]  /*0530*/  IADD3 R4, PT, PT, R4, 0x8, RZ ;  /* 0x0000000804047810 */ /* 0x000fe40007ffe0ff */
[----:B------:R-:W-:Y:S02]  /*0540*/  LEA R6, R11, R6, 0x3 ;  /* 0x000000060b067211 */ /* 0x000fe400078e18ff */
[----:B------:R-:W-:Y:S01]  /*0550*/  IADD3 R10, PT, PT, R10, -0x8, RZ ;  /* 0xfffffff80a0a7810 */ /* 0x000fe20007ffe0ff */
[----:B---3--:R-:W-:-:S04]  /*0560*/  FFMA R29, R29, R24, R28 ;  /* 0x000000181d1d7223 */ /* 0x008fc8000000001c */
[----:B--2---:R-:W-:-:S04]  /*0570*/  FFMA R16, R16, R27, R29 ;  /* 0x0000001b10107223 */ /* 0x004fc8000000001d */
[----:B----4-:R-:W-:-:S04]  /*0580*/  FFMA R25, R25, R20, R16 ;  /* 0x0000001419197223 */ /* 0x010fc80000000010 */
[----:B-----5:R-:W-:-:S04]  /*0590*/  FFMA R16, R14, R17, R25 ;  /* 0x000000110e107223 */ /* 0x020fc80000000019 */
[----:B------:R-:W-:Y:S01]  /*05a0*/  FFMA R16, R19, R21, R16 ;  /* 0x0000001513107223 */ /* 0x000fe20000000010 */
[----:B------:R-:W-:Y:S06]  /*05b0*/  @P0 BRA `(.L_x_2) ;  /* 0xfffffffc005c0947 */ /* 0x000fec000383ffff */
.L_x_1:
[----:B------:R-:W1:Y:S01]  /*05c0*/  LDC.64 R10, c[0x0][0x390] ;  /* 0x0000e400ff0a7b82 */ /* 0x000e620000000a00 */
[----:B------:R-:W-:Y:S02]  /*05d0*/  LOP3.LUT R7, R7, 0x6, RZ, 0xc0, !PT ;  /* 0x0000000607077812 */ /* 0x000fe400078ec0ff */
[----:B------:R-:W-:Y:S02]  /*05e0*/  LOP3.LUT R6, R3, 0x1, RZ, 0xc0, !PT ;  /* 0x0000000103067812 */ /* 0x000fe400078ec0ff */
[----:B------:R-:W-:Y:S02]  /*05f0*/  ISETP.GE.U32.AND P0, PT, R7, 0x3, PT ;  /* 0x000000030700780c */ /* 0x000fe40003f06070 */
[----:B------:R-:W-:Y:S02]  /*0600*/  ISETP.NE.U32.AND P1, PT, R6, 0x1, PT ;  /* 0x000000010600780c */ /* 0x000fe40003f25070 */
[----:B------:R-:W-:-:S09]  /*0610*/  IADD3 R17, PT, PT, R2, R3, RZ ;  /* 0x0000000302117210 */ /* 0x000fd20007ffe0ff */
[----:B------:R-:W-:Y:S05]  /*0620*/  @!P0 BRA `(.L_x_3) ;  /* 0x00000000005c8947 */ /* 0x000fea0003800000 */
[----:B------:R-:W2:Y:S01]  /*0630*/  LDC.64 R20, c[0x0][0x388] ;  /* 0x0000e200ff147b82 */ /* 0x000ea20000000a00 */
[----:B------:R-:W-:Y:S02]  /*0640*/  IADD3 R14, PT, PT, R17, R4, RZ ;  /* 0x00000004110e7210 */ /* 0x000fe40007ffe0ff */
[----:B------:R-:W-:-:S03]  /*0650*/  IADD3 R19, PT, PT, -R4, R3, RZ ;  /* 0x0000000304137210 */ /* 0x000fc60007ffe1ff */
[----:B------:R-:W-:Y:S02]  /*0660*/  IMAD R15, R8, R14, R9 ;  /* 0x0000000e080f7224 */ /* 0x000fe400078e0209 */
[----:B------:R-:W3:Y:S02]  /*0670*/  LDC.64 R6, c[0x0][0x390] ;  /* 0x0000e400ff067b82 */ /* 0x000ee40000000a00 */
[----:B--2---:R-:W-:-:S04]  /*0680*/  IMAD.WIDE R20, R15, 0x4, R20 ;  /* 0x000000040f147825 */ /* 0x004fc800078e0214 */
[----:B------:R-:W-:Y:S02]  /*0690*/  IMAD.WIDE R14, R8, 0x4, R20 ;  /* 0x00000004080e7825 */ /* 0x000fe400078e0214 */
[----:B------:R-:W2:Y:S02]  /*06a0*/  LDG.E R21, desc[UR4][R20.64] ;  /* 0x0000000414157981 */ /* 0x000ea4000c1e1900 */
[----:B---3--:R-:W-:-:S04]  /*06b0*/  IMAD.WIDE R6, R19, 0x4, R6 ;  /* 0x0000000413067825 */ /* 0x008fc800078e0206 */
[C---:B------:R-:W-:Y:S01]  /*06c0*/  IMAD.WIDE R18, R8.reuse, 0x4, R14 ;  /* 0x0000000408127825 */ /* 0x040fe200078e020e */
[----:B------:R-:W2:Y:S04]  /*06d0*/  LDG.E R25, desc[UR4][R6.64] ;  /* 0x0000000406197981 */ /* 0x000ea8000c1e1900 */
[----:B------:R-:W3:Y:S01]  /*06e0*/  LDG.E R14, desc[UR4][R14.64] ;  /* 0x000000040e0e7981 */ /* 0x000ee2000c1e1900 */
[----:B------:R-:W-:-:S03]  /*06f0*/  IMAD.WIDE R22, R8, 0x4, R18 ;  /* 0x0000000408167825 */ /* 0x000fc600078e0212 */
[----:B------:R-:W3:Y:S04]  /*0700*/  LDG.E R24, desc[UR4][R6.64+-0x4] ;  /* 0xfffffc0406187981 */ /* 0x000ee8000c1e1900 */
[----:B------:R-:W4:Y:S04]  /*0710*/  LDG.E R19, desc[UR4][R18.64] ;  /* 0x0000000412137981 */ /* 0x000f28000c1e1900 */
[----:B------:R-:W4:Y:S04]  /*0720*/  LDG.E R26, desc[UR4][R6.64+-0x8] ;  /* 0xfffff804061a7981 */ /* 0x000f28000c1e1900 */
[----:B------:R-:W5:Y:S04]  /*0730*/  LDG.E R23, desc[UR4][R22.64] ;  /* 0x0000000416177981 */ /* 0x000f68000c1e1900 */
[----:B------:R-:W5:Y:S01]  /*0740*/  LDG.E R27, desc[UR4][R6.64+-0xc] ;  /* 0xfffff404061b7981 */ /* 0x000f62000c1e1900 */
[----:B------:R-:W-:Y:S01]  /*0750*/  IADD3 R4, PT, PT, R4, 0x4, RZ ;  /* 0x0000000404047810 */ /* 0x000fe20007ffe0ff */
[----:B--2---:R-:W-:-:S04]  /*0760*/  FFMA R25, R21, R25, R16 ;  /* 0x0000001915197223 */ /* 0x004fc80000000010 */
[----:B---3--:R-:W-:-:S04]  /*0770*/  FFMA R24, R14, R24, R25 ;  /* 0x000000180e187223 */ /* 0x008fc80000000019 */
[----:B----4-:R-:W-:-:S04]  /*0780*/  FFMA R24, R19, R26, R24 ;  /* 0x0000001a13187223 */ /* 0x010fc80000000018 */
[----:B-----5:R-:W-:-:S07]  /*0790*/  FFMA R16, R23, R27, R24 ;  /* 0x0000001b17107223 */ /* 0x020fce0000000018 */
.L_x_3:
[----:B------:R-:W-:Y:S02]  /*07a0*/  @!P1 IADD3 R6, PT, PT, R17, R4, RZ ;  /* 0x0000000411069210 */ /* 0x000fe40007ffe0ff */
[CC--:B------:R-:W-:Y:S02]  /*07b0*/  @!P1 IADD3 R7, PT, PT, -R4.reuse, R3.reuse, RZ ;  /* 0x0000000304079210 */ /* 0x0c0fe40007ffe1ff */
[----:B------:R-:W-:Y:S01]  /*07c0*/  @!P1 IADD3 R4, PT, PT, R4, 0x2, RZ ;  /* 0x0000000204049810 */ /* 0x000fe20007ffe0ff */
[----:B------:R-:W-:Y:S02]  /*07d0*/  @!P1 IMAD R15, R8, R6, R9 ;  /* 0x00000006080f9224 */ /* 0x000fe400078e0209 */
[----:B-1----:R-:W-:Y:S01]  /*07e0*/  @!P1 IMAD.WIDE R6, R7, 0x4, R10 ;  /* 0x0000000407069825 */ /* 0x002fe200078e020a */
[----:B------:R-:W-:Y:S02]  /*07f0*/  IADD3 R17, PT, PT, R17, R4, RZ ;  /* 0x0000000411117210 */ /* 0x000fe40007ffe0ff */
[----:B------:R-:W-:Y:S01]  /*0800*/  IADD3 R3, PT, PT, -R4, R3, RZ ;  /* 0x0000000304037210 */ /* 0x000fe20007ffe1ff */
[----:B0-----:R-:W-:Y:S01]  /*0810*/  @!P1 IMAD.WIDE R14, R15, 0x4, R12 ;  /* 0x000000040f0e9825 */ /* 0x001fe200078e020c */
[----:B------:R-:W2:Y:S03]  /*0820*/  @!P1 LDG.E R4, desc[UR4][R6.64] ;  /* 0x0000000406049981 */ /* 0x000ea6000c1e1900 */
[----:B------:R-:W-:-:S02]  /*0830*/  IMAD R17, R8, R17, R9 ;  /* 0x0000001108117224 */ /* 0x000fc400078e0209 */
[----:B------:R-:W-:Y:S02]  /*0840*/  @!P1 IMAD.WIDE R18, R8, 0x4, R14 ;  /* 0x0000000408129825 */ /* 0x000fe400078e020e */
[----:B------:R-:W2:Y:S02]  /*0850*/  @!P1 LDG.E R15, desc[UR4][R14.64] ;  /* 0x000000040e0f9981 */ /* 0x000ea4000c1e1900 */
[----:B------:R-:W-:Y:S02]  /*0860*/  IMAD.WIDE R12, R17, 0x4, R12 ;  /* 0x00000004110c7825 */ /* 0x000fe400078e020c */
[----:B------:R-:W3:Y:S02]  /*0870*/  @!P1 LDG.E R19, desc[UR4][R18.64] ;  /* 0x0000000412139981 */ /* 0x000ee4000c1e1900 */
[----:B------:R-:W-:Y:S02]  /*0880*/  IMAD.WIDE R10, R3, 0x4, R10 ;  /* 0x00000004030a7825 */ /* 0x000fe400078e020a */
[----:B------:R-:W3:Y:S04]  /*0890*/  @!P1 LDG.E R3, desc[UR4][R6.64+-0x4] ;  /* 0xfffffc0406039981 */ /* 0x000ee8000c1e1900 */
[----:B------:R-:W4:Y:S04]  /*08a0*/  LDG.E R13, desc[UR4][R12.64] ;  /* 0x000000040c0d7981 */ /* 0x000f28000c1e1900 */
[----:B------:R-:W4:Y:S01]  /*08b0*/  LDG.E R10, desc[UR4][R10.64] ;  /* 0x000000040a0a7981 */ /* 0x000f22000c1e1900 */
[----:B--2---:R-:W-:-:S04]  /*08c0*/  @!P1 FFMA R4, R15, R4, R16 ;  /* 0x000000040f049223 */ /* 0x004fc80000000010 */
[----:B---3--:R-:W-:-:S04]  /*08d0*/  @!P1 FFMA R16, R19, R3, R4 ;  /* 0x0000000313109223 */ /* 0x008fc80000000004 */
[----:B----4-:R-:W-:-:S07]  /*08e0*/  FFMA R9, R13, R10, R16 ;  /* 0x0000000a0d097223 */ /* 0x010fce0000000010 */
.L_x_0:
[----:B------:R-:W0:Y:S01]  /*08f0*/  LDC.64 R6, c[0x0][0x380] ;  /* 0x0000e000ff067b82 */ /* 0x000e220000000a00 */
[----:B------:R-:W-:-:S04]  /*0900*/  IMAD R3, R2, R0, R5 ;  /* 0x0000000002037224 */ /* 0x000fc800078e0205 */
[----:B0-----:R-:W-:-:S05]  /*0910*/  IMAD.WIDE R2, R3, 0x4, R6 ;  /* 0x0000000403027825 */ /* 0x001fca00078e0206 */
[----:B------:R-:W-:Y:S01]  /*0920*/  STG.E desc[UR4][R2.64], R9 ;  /* 0x0000000902007986 */ /* 0x000fe2000c101904 */
[----:B------:R-:W-:Y:S05]  /*0930*/  EXIT ;  /* 0x000000000000794d */ /* 0x000fea0003800000 */
.L_x_4:
[----:B------:R-:W-:-:S00]  /*0940*/  BRA `(.L_x_4) ;  /* 0xfffffffc00fc7947 */ /* 0x000fc0000383ffff */
[----:B------:R-:W-:-:S00]  /*0950*/  NOP ;  /* 0x0000000000007918 */ /* 0x000fc00000000000 */
        /* <DEDUP_REMOVED lines=10> */
.L_x_11:


//--------------------- .text._Z17convolutionRowGPUPfS_S_iii --------------------------
	.section	.text._Z17convolutionRowGPUPfS_S_iii,"ax",@progbits
	.align	128
        .global         _Z17convolutionRowGPUPfS_S_iii
        .type           _Z17convolutionRowGPUPfS_S_iii,@function
        .size           _Z17convolutionRowGPUPfS_S_iii,(.L_x_12 - _Z17convolutionRowGPUPfS_S_iii)
        .other          _Z17convolutionRowGPUPfS_S_iii,@"STO_CUDA_ENTRY STV_DEFAULT"
_Z17convolutionRowGPUPfS_S_iii:
.text._Z17convolutionRowGPUPfS_S_iii:
[----:B------:R-:W-:Y:S08]  /*0000*/  LDC R1, c[0x0][0x37c] ;  /* 0x0000df00ff017b82 */ /* 0x000ff00000000800 */
[----:B------:R-:W0:Y:S01]  /*0010*/  LDC R14, c[0x0][0x398] ;  /* 0x0000e600ff0e7b82 */ /* 0x000e220000000800 */
[----:B------:R-:W1:Y:S01]  /*0020*/  S2R R4, SR_TID.X ;  /* 0x0000000000047919 */ /* 0x000e620000002100 */
[----:B------:R-:W2:Y:S01]  /*0030*/  LDCU.64 UR6, c[0x0][0x358] ;  /* 0x00006b00ff0677ac */ /* 0x000ea20008000a00 */
[----:B------:R-:W-:-:S05]  /*0040*/  MOV R16, RZ ;  /* 0x000000ff00107202 */ /* 0x000fca0000000f00 */
[----:B------:R-:W1:Y:S08]  /*0050*/  S2UR UR4, SR_CTAID.X ;  /* 0x00000000000479c3 */ /* 0x000e700000002500 */
[----:B------:R-:W1:Y:S01]  /*0060*/  LDC R13, c[0x0][0x360] ;  /* 0x0000d800ff0d7b82 */ /* 0x000e620000000800 */
[----:B0-----:R-:W-:-:S07]  /*0070*/  IABS R5, R14 ;  /* 0x0000000e00057213 */ /* 0x001fce0000000000 */
[----:B------:R-:W0:Y:S01]  /*0080*/  LDC R15, c[0x0][0x3a0] ;  /* 0x0000e800ff0f7b82 */ /* 0x000e220000000800 */
[----:B------:R-:W3:Y:S01]  /*0090*/  I2F.RP R0, R5 ;  /* 0x0000000500007306 */ /* 0x000ee20000209400 */
[----:B-1----:R-:W-:-:S07]  /*00a0*/  IMAD R13, R13, UR4, R4 ;  /* 0x000000040d0d7c24 */ /* 0x002fce000f8e0204 */
[----:B---3--:R-:W1:Y:S02]  /*00b0*/  MUFU.RCP R0, R0 ;  /* 0x0000000000007308 */ /* 0x008e640000001000 */
[----:B-1----:R-:W-:Y:S02]  /*00c0*/  IADD3 R2, PT, PT, R0, 0xffffffe, RZ ;  /* 0x0ffffffe00027810 */ /* 0x002fe40007ffe0ff */
[----:B------:R-:W-:-:S04]  /*00d0*/  IABS R0, R13 ;  /* 0x0000000d00007213 */ /* 0x000fc80000000000 */
[----:B------:R1:W3:Y:S02]  /*00e0*/  F2I.FTZ.U32.TRUNC.NTZ R3, R2 ;  /* 0x0000000200037305 */ /* 0x0002e4000021f000 */
[----:B-1----:R-:W-:Y:S01]  /*00f0*/  HFMA2 R2, -RZ, RZ, 0, 0 ;  /* 0x00000000ff027431 */ /* 0x002fe200000001ff */
[----:B---3--:R-:W-:-:S05]  /*0100*/  IADD3 R6, PT, PT, RZ, -R3, RZ ;  /* 0x80000003ff067210 */ /* 0x008fca0007ffe0ff */
[----:B------:R-:W-:-:S04]  /*0110*/  IMAD R7, R6, R5, RZ ;  /* 0x0000000506077224 */ /* 0x000fc800078e02ff */
[----:B------:R-:W-:-:S06]  /*0120*/  IMAD.HI.U32 R3, R3, R7, R2 ;  /* 0x0000000703037227 */ /* 0x000fcc00078e0002 */
[----:B------:R-:W-:-:S05]  /*0130*/  IMAD.HI.U32 R3, R3, R0, RZ ;  /* 0x0000000003037227 */ /* 0x000fca00078e00ff */
[----:B------:R-:W-:-:S05]  /*0140*/  IADD3 R4, PT, PT, -R3, RZ, RZ ;  /* 0x000000ff03047210 */ /* 0x000fca0007ffe1ff */
[----:B------:R-:W-:-:S05]  /*0150*/  IMAD R0, R5, R4, R0 ;  /* 0x0000000405007224 */ /* 0x000fca00078e0200 */
[----:B------:R-:W-:-:S13]  /*0160*/  ISETP.GT.U32.AND P2, PT, R5, R0, PT ;  /* 0x000000000500720c */ /* 0x000fda0003f44070 */
[-C--:B------:R-:W-:Y:S02]  /*0170*/  @!P2 IADD3 R0, PT, PT, R0, -R5.reuse, RZ ;  /* 0x800000050000a210 */ /* 0x080fe40007ffe0ff */
[----:B------:R-:W-:Y:S02]  /*0180*/  @!P2 IADD3 R3, PT, PT, R3, 0x1, RZ ;  /* 0x000000010303a810 */ /* 0x000fe40007ffe0ff */
[----:B------:R-:W-:Y:S02]  /*0190*/  ISETP.GE.U32.AND P0, PT, R0, R5, PT ;  /* 0x000000050000720c */ /* 0x000fe40003f06070 */
[----:B------:R-:W-:Y:S02]  /*01a0*/  LOP3.LUT R0, R13, R14, RZ, 0x3c, !PT ;  /* 0x0000000e0d007212 */ /* 0x000fe400078e3cff */
[----:B------:R-:W-:Y:S02]  /*01b0*/  ISETP.NE.AND P2, PT, R14, RZ, PT ;  /* 0x000000ff0e00720c */ /* 0x000fe40003f45270 */
[----:B------:R-:W-:-:S07]  /*01c0*/  ISETP.GE.AND P1, PT, R0, RZ, PT ;  /* 0x000000ff0000720c */ /* 0x000fce0003f26270 */
[----:B------:R-:W-:Y:S02]  /*01d0*/  @P0 IADD3 R3, PT, PT, R3, 0x1, RZ ;  /* 0x0000000103030810 */ /* 0x000fe40007ffe0ff */
[----:B0-----:R-:W-:-:S04]  /*01e0*/  ISETP.GE.AND P0, PT, R15, RZ, PT ;  /* 0x000000ff0f00720c */ /* 0x001fc80003f06270 */
[----:B------:R-:W-:Y:S02]  /*01f0*/  @!P1 IADD3 R3, PT, PT, -R3, RZ, RZ ;  /* 0x000000ff03039210 */ /* 0x000fe40007ffe1ff */
[----:B------:R-:W-:-:S04]  /*0200*/  @!P2 LOP3.LUT R3, RZ, R14, RZ, 0x33, !PT ;  /* 0x0000000eff03a212 */ /* 0x000fc800078e33ff */
[C---:B------:R-:W-:Y:S02]  /*0210*/  IADD3 R0, PT, PT, -R3.reuse, RZ, RZ ;  /* 0x000000ff03007210 */ /* 0x040fe40007ffe1ff */
[----:B------:R-:W-:-:S03]  /*0220*/  IADD3 R12, PT, PT, R3, R15, RZ ;  /* 0x0000000f030c7210 */ /* 0x000fc60007ffe0ff */
[----:B------:R-:W-:-:S04]  /*0230*/  IMAD R13, R14, R0, R13 ;  /* 0x000000000e0d7224 */ /* 0x000fc800078e020d */
[----:B------:R-:W-:Y:S01]  /*0240*/  IMAD.IADD R11, R13, 0x1, R15 ;  /* 0x000000010d0b7824 */ /* 0x000fe200078e020f */
[----:B--2---:R-:W-:Y:S06]  /*0250*/  @!P0 BRA `(.L_x_5) ;  /* 0x0000000800448947 */ /* 0x004fec0003800000 */
[----:B------:R-:W0:Y:S01]  /*0260*/  LDC.64 R4, c[0x0][0x388] ;  /* 0x0000e200ff047b82 */ /* 0x000e220000000a00 */
[C---:B------:R-:W-:Y:S02]  /*0270*/  ISETP.GE.U32.AND P2, PT, R15.reuse, 0x8, PT ;  /* 0x000000080f00780c */ /* 0x040fe40003f46070 */
[C---:B------:R-:W-:Y:S02]  /*0280*/  SHF.L.U32 R19, R15.reuse, 0x1, RZ ;  /* 0x000000010f137819 */ /* 0x040fe400000006ff */
[----:B------:R-:W-:Y:S02]  /*0290*/  IADD3 R10, PT, PT, -R15, RZ, RZ ;  /* 0x000000ff0f0a7210 */ /* 0x000fe40007ffe1ff */
[C---:B------:R-:W-:Y:S01]  /*02a0*/  LOP3.LUT R0, R19.reuse, 0xe, RZ, 0xc0, !PT ;  /* 0x0000000e13007812 */ /* 0x040fe200078ec0ff */
[----:B------:R-:W1:Y:S01]  /*02b0*/  LDC.64 R2, c[0x0][0x390] ;  /* 0x0000e400ff027b82 */ /* 0x000e620000000a00 */
[C---:B------:R-:W-:Y:S02]  /*02c0*/  IADD3 R7, PT, PT, R19.reuse, R14, RZ ;  /* 0x0000000e13077210 */ /* 0x040fe40007ffe0ff */
[----:B------:R-:W-:-:S02]  /*02d0*/  LOP3.LUT R6, R19, 0x6, RZ, 0xc0, !PT ;  /* 0x0000000613067812 */ /* 0x000fc400078ec0ff */
[----:B------:R-:W-:Y:S01]  /*02e0*/  ISETP.GE.U32.AND P0, PT, R0, 0x7, PT ;  /* 0x000000070000780c */ /* 0x000fe20003f06070 */
[----:B------:R-:W-:Y:S01]  /*02f0*/  IMAD R0, R12, R7, RZ ;  /* 0x000000070c007224 */ /* 0x000fe200078e02ff */
[----:B------:R-:W-:Y:S02]  /*0300*/  ISETP.GE.U32.AND P1, PT, R6, 0x3, PT ;  /* 0x000000030600780c */ /* 0x000fe40003f26070 */
[----:B------:R-:W-:Y:S01]  /*0310*/  MOV R16, RZ ;  /* 0x000000ff00107202 */ /* 0x000fe20000000f00 */
[----:B------:R-:W-:Y:S10]  /*0320*/  @!P2 BRA `(.L_x_6) ;  /* 0x0000000000fca947 */ /* 0x000ff40003800000 */
[----:B------:R-:W-:Y:S01]  /*0330*/  IADD3 R6, PT, PT, R19, 0x1, RZ ;  /* 0x0000000113067810 */ /* 0x000fe20007ffe0ff */
[----:B------:R-:W-:Y:S01]  /*0340*/  HFMA2 R16, -RZ, RZ, 0, 0 ;  /* 0x00000000ff107431 */ /* 0x000fe200000001ff */
[----:B------:R-:W-:Y:S02]  /*0350*/  IADD3 R17, PT, PT, R13, R0, RZ ;  /* 0x000000000d117210 */ /* 0x000fe40007ffe0ff */
[----:B------:R-:W-:-:S05]  /*0360*/  LOP3.LUT R6, R6, 0x7ffffff0, RZ, 0xc0, !PT ;  /* 0x7ffffff006067812 */ /* 0x000fca00078ec0ff */
[----:B------:R-:W-:-:S07]  /*0370*/  IMAD.MOV R18, RZ, RZ, -R6 ;  /* 0x000000ffff127224 */ /* 0x000fce00078e0a06 */
.L_x_7:
[----:B------:R-:W2:Y:S08]  /*0380*/  LDC.64 R8, c[0x0][0x388] ;  /* 0x0000e200ff087b82 */ /* 0x000eb00000000a00 */
[----:B------:R-:W3:Y:S01]  /*0390*/  LDC.64 R6, c[0x0][0x390] ;  /* 0x0000e400ff067b82 */ /* 0x000ee20000000a00 */
[----:B--2---:R-:W-:-:S05]  /*03a0*/  IMAD.WIDE R8, R17, 0x4, R8 ;  /* 0x0000000411087825 */ /* 0x004fca00078e0208 */
[----:B------:R-:W2:Y:S01]  /*03b0*/  LDG.E R23, desc[UR6][R8.64] ;  /* 0x0000000608177981 */ /* 0x000ea2000c1e1900 */
[----:B---3--:R-:W-:-:S03]  /*03c0*/  IMAD.WIDE R6, R19, 0x4, R6 ;  /* 0x0000000413067825 */ /* 0x008fc600078e0206 */
[----:B------:R-:W3:Y:S04]  /*03d0*/  LDG.E R25, desc[UR6][R8.64+0x4] ;  /* 0x0000040608197981 */ /* 0x000ee8000c1e1900 */
[----:B------:R-:W2:Y:S04]  /*03e0*/  LDG.E R22, desc[UR6][R6.64] ;  /* 0x0000000606167981 */ /* 0x000ea8000c1e1900 */
[----:B------:R-:W3:Y:S04]  /*03f0*/  LDG.E R24, desc[UR6][R6.64+-0x4] ;  /* 0xfffffc0606187981 */ /* 0x000ee8000c1e1900 */
[----:B------:R-:W4:Y:S04]  /*0400*/  LDG.E R20, desc[UR6][R8.64+0x8] ;  /* 0x0000080608147981 */ /* 0x000f28000c1e1900 */
[----:B------:R-:W4:Y:S04]  /*0410*/  LDG.E R21, desc[UR6][R6.64+-0x8] ;  /* 0xfffff80606157981 */ /* 0x000f28000c1e1900 */
[----:B------:R-:W5:Y:S04]  /*0420*/  LDG.E R26, desc[UR6][R8.64+0x3c] ;  /* 0x00003c06081a7981 */ /* 0x000f68000c1e1900 */
[----:B------:R-:W5:Y:S01]  /*0430*/  LDG.E R28, desc[UR6][R6.64+-0x3c] ;  /* 0xffffc406061c7981 */ /* 0x000f62000c1e1900 */
[----:B--2---:R-:W-:-:S03]  /*0440*/  FFMA R22, R23, R22, R16 ;  /* 0x0000001617167223 */ /* 0x004fc60000000010 */
[----:B------:R-:W2:Y:S04]  /*0450*/  LDG.E R23, desc[UR6][R8.64+0xc] ;  /* 0x00000c0608177981 */ /* 0x000ea8000c1e1900 */
[----:B------:R-:W2:Y:S01]  /*0460*/  LDG.E R16, desc[UR6][R6.64+-0xc] ;  /* 0xfffff40606107981 */ /* 0x000ea2000c1e1900 */
[----:B---3--:R-:W-:-:S03]  /*0470*/  FFMA R27, R25, R24, R22 ;  /* 0x00000018191b7223 */ /* 0x008fc60000000016 */
[----:B------:R-:W3:Y:S04]  /*0480*/  LDG.E R22, desc[UR6][R8.64+0x10] ;  /* 0x0000100608167981 */ /* 0x000ee8000c1e1900 */
[----:B------:R-:W3:Y:S01]  /*0490*/  LDG.E R25, desc[UR6][R6.64+-0x10] ;  /* 0xfffff00606197981 */ /* 0x000ee2000c1e1900 */
[----:B----4-:R-:W-:-:S03]  /*04a0*/  FFMA R24, R20, R21, R27 ;  /* 0x0000001514187223 */ /* 0x010fc6000000001b */
[----:B------:R-:W4:Y:S04]  /*04b0*/  LDG.E R20, desc[UR6][R8.64+0x14] ;  /* 0x0000140608147981 */ /* 0x000f28000c1e1900 */
[----:B------:R-:W4:Y:S01]  /*04c0*/  LDG.E R21, desc[UR6][R6.64+-0x14] ;  /* 0xffffec0606157981 */ /* 0x000f22000c1e1900 */
        /* <DEDUP_REMOVED lines=17> */
[----:B------:R-:W4:Y:S04]  /*05e0*/  LDG.E R21, desc[UR6][R6.64+-0x2c] ;  /* 0xffffd40606157981 */ /* 0x000f28000c1e1900 */
[----:B------:R-:W5:Y:S01]  /*05f0*/  LDG.E R27, desc[UR6][R6.64+-0x38] ;  /* 0xffffc806061b7981 */ /* 0x000f62000c1e1900 */
[----:B--2---:R-:W-:-:S03]  /*0600*/  FFMA R24, R23, R24, R20 ;  /* 0x0000001817187223 */ /* 0x004fc60000000014 */
[----:B------:R-:W2:Y:S04]  /*0610*/  LDG.E R20, desc[UR6][R8.64+0x30] ;  /* 0x0000300608147981 */ /* 0x000ea8000c1e1900 */
[----:B------:R-:W2:Y:S01]  /*0620*/  LDG.E R23, desc[UR6][R6.64+-0x30] ;  /* 0xffffd00606177981 */ /* 0x000ea2000c1e1900 */
[----:B---3--:R-:W-:-:S03]  /*0630*/  FFMA R29, R25, R22, R24 ;  /* 0x00000016191d7223 */ /* 0x008fc60000000018 */
[----:B------:R-:W3:Y:S04]  /*0640*/  LDG.E R24, desc[UR6][R8.64+0x34] ;  /* 0x0000340608187981 */ /* 0x000ee8000c1e1900 */
[----:B------:R-:W3:Y:S04]  /*0650*/  LDG.E R25, desc[UR6][R6.64+-0x34] ;  /* 0xffffcc0606197981 */ /* 0x000ee8000c1e1900 */
[----:B------:R-:W5:Y:S01]  /*0660*/  LDG.E R22, desc[UR6][R8.64+0x38] ;  /* 0x0000380608167981 */ /* 0x000f62000c1e1900 */
[----:B------:R-:W-:Y:S01]  /*0670*/  IADD3 R18, PT, PT, R18, 0x10, RZ ;  /* 0x0000001012127810 */ /* 0x000fe20007ffe0ff */
[----:B----4-:R-:W-:-:S03]  /*0680*/  FFMA R21, R16, R21, R29 ;  /* 0x0000001510157223 */ /* 0x010fc6000000001d */
[----:B------:R-:W-:Y:S02]  /*0690*/  ISETP.NE.AND P2, PT, R18, RZ, PT ;  /* 0x000000ff1200720c */ /* 0x000fe40003f45270 */
[----:B------:R-:W-:Y:S02]  /*06a0*/  IADD3 R10, PT, PT, R10, 0x10, RZ ;  /* 0x000000100a0a7810 */ /* 0x000fe40007ffe0ff */
[----:B------:R-:W-:Y:S02]  /*06b0*/  IADD3 R17, PT, PT, R17, 0x10, RZ ;  /* 0x0000001011117810 */ /* 0x000fe40007ffe0ff */
[----:B------:R-:W-:Y:S01]  /*06c0*/  IADD3 R19, PT, PT, R19, -0x10, RZ ;  /* 0xfffffff013137810 */ /* 0x000fe20007ffe0ff */
[----:B--2---:R-:W-:-:S04]  /*06d0*/  FFMA R21, R20, R23, R21 ;  /* 0x0000001714157223 */ /* 0x004fc80000000015 */
[----:B---3--:R-:W-:-:S04]  /*06e0*/  FFMA R21, R24, R25, R21 ;  /* 0x0000001918157223 */ /* 0x008fc80000000015 */
[----:B-----5:R-:W-:-:S04]  /*06f0*/  FFMA R21, R22, R27, R21 ;  /* 0x0000001b16157223 */ /* 0x020fc80000000015 */
[----:B------:R-:W-:Y:S01]  /*0700*/  FFMA R16, R26, R28, R21 ;  /* 0x0000001c1a107223 */ /* 0x000fe20000000015 */
[----:B------:R-:W-:Y:S06]  /*0710*/  @P2 BRA `(.L_x_7) ;  /* 0xfffffffc00182947 */ /* 0x000fec000383ffff */
.L_x_6:
[----:B------:R-:W-:Y:S01]  /*0720*/  IADD3 R17, PT, PT, R11, R0, RZ ;  /* 0x000000000b117210 */ /* 0x000fe20007ffe0ff */
[----:B------:R-:W-:Y:S06]  /*0730*/  @!P0 BRA `(.L_x_8) ;  /* 0x00000000007c8947 */ /* 0x000fec0003800000 */
[----:B------:R-:W2:Y:S01]  /*0740*/  LDC.64 R6, c[0x0][0x388] ;  /* 0x0000e200ff067b82 */ /* 0x000ea20000000a00 */
[----:B------:R-:W-:Y:S02]  /*0750*/  IADD3 R19, PT, PT, R17, R10, RZ ;  /* 0x0000000a11137210 */ /* 0x000fe40007ffe0ff */
[----:B------:R-:W-:-:S05]  /*0760*/  IADD3 R21, PT, PT, -R10, R15, RZ ;  /* 0x0000000f0a157210 */ /* 0x000fca0007ffe1ff */
[----:B------:R-:W3:Y:S01]  /*0770*/  LDC.64 R8, c[0x0][0x390] ;  /* 0x0000e400ff087b82 */ /* 0x000ee20000000a00 */
[----:B--2---:R-:W-:-:S05]  /*0780*/  IMAD.WIDE R6, R19, 0x4, R6 ;  /* 0x0000000413067825 */ /* 0x004fca00078e0206 */
[----:B------:R-:W2:Y:S01]  /*0790*/  LDG.E R23, desc[UR6][R6.64+0x4] ;  /* 0x0000040606177981 */ /* 0x000ea2000c1e1900 */
[----:B---3--:R-:W-:-:S03]  /*07a0*/  IMAD.WIDE R8, R21, 0x4, R8 ;  /* 0x0000000415087825 */ /* 0x008fc600078e0208 */
[----:B------:R-:W3:Y:S04]  /*07b0*/  LDG.E R18, desc[UR6][R6.64+0x8] ;  /* 0x0000080606127981 */ /* 0x000ee8000c1e1900 */
[----:B------:R-:W4:Y:S04]  /*07c0*/  LDG.E R21, desc[UR6][R6.64] ;  /* 0x0000000606157981 */ /* 0x000f28000c1e1900 */
[----:B------:R-:W4:Y:S04]  /*07d0*/  LDG.E R20, desc[UR6][R8.64] ;  /* 0x0000000608147981 */ /* 0x000f28000c1e1900 */
[----:B------:R-:W2:Y:S04]  /*07e0*/  LDG.E R22, desc[UR6][R8.64+-0x4] ;  /* 0xfffffc0608167981 */ /* 0x000ea8000c1e1900 */
[----:B------:R-:W3:Y:S04]  /*07f0*/  LDG.E R19, desc[UR6][R8.64+-0x8] ;  /* 0xfffff80608137981 */ /* 0x000ee8000c1e1900 */
[----:B------:R-:W5:Y:S04]  /*0800*/  LDG.E R24, desc[UR6][R8.64+-0x10] ;  /* 0xfffff00608187981 */ /* 0x000f68000c1e1900 */
[----:B------:R-:W5:Y:S04]  /*0810*/  LDG.E R29, desc[UR6][R8.64+-0x14] ;  /* 0xffffec06081d7981 */ /* 0x000f68000c1e1900 */
[----:B------:R-:W5:Y:S04]  /*0820*/  LDG.E R27, desc[UR6][R8.64+-0x18] ;  /* 0xffffe806081b7981 */ /* 0x000f68000c1e1900 */
[----:B------:R-:W5:Y:S04]  /*0830*/  LDG.E R25, desc[UR6][R6.64+0x1c] ;  /* 0x00001c0606197981 */ /* 0x000f68000c1e1900 */
[----:B------:R-:W5:Y:S01]  /*0840*/  LDG.E R26, desc[UR6][R8.64+-0x1c] ;  /* 0xffffe406081a7981 */ /* 0x000f62000c1e1900 */
[----:B----4-:R-:W-:-:S03]  /*0850*/  FFMA R20, R21, R20, R16 ;  /* 0x0000001415147223 */ /* 0x010fc60000000010 */
[----:B------:R-:W4:Y:S04]  /*0860*/  LDG.E R16, desc[UR6][R6.64+0xc] ;  /* 0x00000c0606107981 */ /* 0x000f28000c1e1900 */
[----:B------:R-:W4:Y:S01]  /*0870*/  LDG.E R21, desc[UR6][R8.64+-0xc] ;  /* 0xfffff40608157981 */ /* 0x000f22000c1e1900 */
[----:B--2---:R-:W-:-:S03]  /*0880*/  FFMA R28, R23, R22, R20 ;  /* 0x00000016171c7223 */ /* 0x004fc60000000014 */
[----:B------:R-:W5:Y:S04]  /*0890*/  LDG.E R23, desc[UR6][R6.64+0x10] ;  /* 0x0000100606177981 */ /* 0x000f68000c1e1900 */
[----:B------:R-:W2:Y:S04]  /*08a0*/  LDG.E R22, desc[UR6][R6.64+0x14] ;  /* 0x0000140606167981 */ /* 0x000ea8000c1e1900 */
[----:B------:R-:W2:Y:S01]  /*08b0*/  LDG.E R20, desc[UR6][R6.64+0x18] ;  /* 0x0000180606147981 */ /* 0x000ea2000c1e1900 */
[----:B---3--:R-:W-:Y:S01]  /*08c0*/  FFMA R19, R18, R19, R28 ;  /* 0x0000001312137223 */ /* 0x008fe2000000001c */
[----:B------:R-:W-:-:S03]  /*08d0*/  VIADD R10, R10, 0x8 ;  /* 0x000000080a0a7836 */ /* 0x000fc60000000000 */
[----:B----4-:R-:W-:-:S04]  /*08e0*/  FFMA R16, R16, R21, R19 ;  /* 0x0000001510107223 */ /* 0x010fc80000000013 */
[----:B-----5:R-:W-:-:S04]  /*08f0*/  FFMA R23, R23, R24, R16 ;  /* 0x0000001817177223 */ /* 0x020fc80000000010 */
[----:B--2---:R-:W-:-:S04]  /*0900*/  FFMA R23, R22, R29, R23 ;  /* 0x0000001d16177223 */ /* 0x004fc80000000017 */
[----:B------:R-:W-:-:S04]  /*0910*/  FFMA R20, R20, R27, R23 ;  /* 0x0000001b14147223 */ /* 0x000fc80000000017 */
[----:B------:R-:W-:-:S07]  /*0920*/  FFMA R16, R25, R26, R20 ;  /* 0x0000001a19107223 */ /* 0x000fce0000000014 */
.L_x_8:
[----:B------:R-:W-:Y:S02]  /*0930*/  @P1 IADD3 R7, PT, PT, R17, R10, RZ ;  /* 0x0000000a11071210 */ /* 0x000fe40007ffe0ff */
[----:B------:R-:W-:-:S03]  /*0940*/  @P1 IADD3 R9, PT, PT, -R10, R15, RZ ;  /* 0x0000000f0a091210 */ /* 0x000fc60007ffe1ff */
[----:B0-----:R-:W-:-:S04]  /*0950*/  @P1 IMAD.WIDE R6, R7, 0x4, R4 ;  /* 0x0000000407061825 */ /* 0x001fc800078e0204 */
[--C-:B-1----:R-:W-:Y:S01]  /*0960*/  @P1 IMAD.WIDE R8, R9, 0x4, R2.reuse ;  /* 0x0000000409081825 */ /* 0x102fe200078e0202 */
[----:B------:R-:W2:Y:S04]  /*0970*/  @P1 LDG.E R17, desc[UR6][R6.64] ;  /* 0x0000000606111981 */ /* 0x000ea8000c1e1900 */
[----:B------:R-:W2:Y:S04]  /*0980*/  @P1 LDG.E R18, desc[UR6][R8.64] ;  /* 0x0000000608121981 */ /* 0x000ea8000c1e1900 */
[----:B------:R-:W3:Y:S04]  /*0990*/  @P1 LDG.E R20, desc[UR6][R6.64+0x4] ;  /* 0x0000040606141981 */ /* 0x000ee8000c1e1900 */
[----:B------:R-:W3:Y:S04]  /*09a0*/  @P1 LDG.E R19, desc[UR6][R8.64+-0x4] ;  /* 0xfffffc0608131981 */ /* 0x000ee8000c1e1900 */
[----:B------:R-:W4:Y:S04]  /*09b0*/  @P1 LDG.E R22, desc[UR6][R6.64+0x8] ;  /* 0x0000080606161981 */ /* 0x000f28000c1e1900 */
[----:B------:R-:W4:Y:S04]  /*09c0*/  @P1 LDG.E R21, desc[UR6][R8.64+-0x8] ;  /* 0xfffff80608151981 */ /* 0x000f28000c1e1900 */
[----:B------:R-:W5:Y:S04]  /*09d0*/  @P1 LDG.E R24, desc[UR6][R6.64+0xc] ;  /* 0x00000c0606181981 */ /* 0x000f68000c1e1900 */
[----:B------:R-:W5:Y:S01]  /*09e0*/  @P1 LDG.E R23, desc[UR6][R8.64+-0xc] ;  /* 0xfffff40608171981 */ /* 0x000f62000c1e1900 */
[----:B------:R-:W0:Y:S01]  /*09f0*/  LDCU.U16 UR4, c[0x0][0x3a0] ;  /* 0x00007400ff0477ac */ /* 0x000e220008000400 */
[----:B------:R-:W-:Y:S01]  /*0a00*/  @P1 IADD3 R10, PT, PT, R10, 0x4, RZ ;  /* 0x000000040a0a1810 */ /* 0x000fe20007ffe0ff */
[----:B------:R-:W-:-:S03]  /*0a10*/  IMAD.WIDE R2, R15, 0x4, R2 ;  /* 0x000000040f027825 */ /* 0x000fc600078e0202 */
[----:B------:R-:W-:-:S04]  /*0a20*/  IADD3 R13, PT, PT, R10, R15, R13 ;  /* 0x0000000f0a0d7210 */ /* 0x000fc80007ffe00d */
[----:B------:R-:W-:Y:S01]  /*0a30*/  IADD3 R13, PT, PT, R0, R13, RZ ;  /* 0x0000000d000d7210 */ /* 0x000fe20007ffe0ff */
[----:B0-----:R-:W-:-:S04]  /*0a40*/  USHF.L.U32 UR4, UR4, 0x1, URZ ;  /* 0x0000000104047899 */ /* 0x001fc800080006ff */
[----:B------:R-:W-:-:S04]  /*0a50*/  ULOP3.LUT UR4, UR4, 0x2, URZ, 0xe2, !UPT ;  /* 0x0000000204047892 */ /* 0x000fc8000f8ee2ff */
[----:B------:R-:W-:Y:S01]  /*0a60*/  UIADD3 UR4, UPT, UPT, -UR4, URZ, URZ ;  /* 0x000000ff04047290 */ /* 0x000fe2000fffe1ff */
[----:B--2---:R-:W-:-:S04]  /*0a70*/  @P1 FFMA R17, R17, R18, R16 ;  /* 0x0000001211111223 */ /* 0x004fc80000000010 */
[----:B---3--:R-:W-:-:S04]  /*0a80*/  @P1 FFMA R17, R20, R19, R17 ;  /* 0x0000001314111223 */ /* 0x008fc80000000011 */
[----:B----4-:R-:W-:-:S04]  /*0a90*/  @P1 FFMA R17, R22, R21, R17 ;  /* 0x0000001516111223 */ /* 0x010fc80000000011 */
[----:B-----5:R-:W-:-:S07]  /*0aa0*/  @P1 FFMA R16, R24, R23, R17 ;  /* 0x0000001718101223 */ /* 0x020fce0000000011 */
.L_x_9:
[----:B------:R-:W-:-:S04]  /*0ab0*/  IMAD.WIDE R6, R10, 0x4, RZ ;  /* 0x000000040a067825 */ /* 0x000fc800078e02ff */
[----:B------:R-:W-:Y:S01]  /*0ac0*/  IMAD.WIDE R8, R13, 0x4, R4 ;  /* 0x000000040d087825 */ /* 0x000fe200078e0204 */
[----:B------:R-:W-:-:S04]  /*0ad0*/  IADD3 R6, P0, PT, R2, -R6, RZ ;  /* 0x8000000602067210 */ /* 0x000fc80007f1e0ff */
[----:B------:R-:W-:Y:S01]  /*0ae0*/  IADD3.X R7, PT, PT, R3, ~R7, RZ, P0, !PT ;  /* 0x8000000703077210 */ /* 0x000fe200007fe4ff */
[----:B------:R-:W2:Y:S04]  /*0af0*/  LDG.E R9, desc[UR6][R8.64] ;  /* 0x0000000608097981 */ /* 0x000ea8000c1e1900 */
[----:B------:R-:W2:Y:S01]  /*0b00*/  LDG.E R6, desc[UR6][R6.64] ;  /* 0x0000000606067981 */ /* 0x000ea2000c1e1900 */
[----:B------:R-:W-:Y:S01]  /*0b10*/  UIADD3 UR4, UPT, UPT, UR4, 0x1, URZ ;  /* 0x0000000104047890 */ /* 0x000fe2000fffe0ff */
[----:B------:R-:W-:Y:S02]  /*0b20*/  IADD3 R10, PT, PT, R10, 0x1, RZ ;  /* 0x000000010a0a7810 */ /* 0x000fe40007ffe0ff */
[----:B------:R-:W-:Y:S01]  /*0b30*/  IADD3 R13, PT, PT, R13, 0x1, RZ ;  /* 0x000000010d0d7810 */ /* 0x000fe20007ffe0ff */
[----:B------:R-:W-:Y:S01]  /*0b40*/  UISETP.NE.AND UP0, UPT, UR4, 0x1, UPT ;  /* 0x000000010400788c */ /* 0x000fe2000bf05270 */
[----:B--2---:R-:W-:-:S08]  /*0b50*/  FFMA R16, R9, R6, R16 ;  /* 0x0000000609107223 */ /* 0x004fd00000000010 */
[----:B------:R-:W-:Y:S05]  /*0b60*/  BRA.U UP0, `(.L_x_9) ;  /* 0xfffffffd00d07547 */ /* 0x000fea000b83ffff */
.L_x_5:
[----:B------:R-:W0:Y:S01]  /*0b70*/  LDC.64 R2, c[0x0][0x380] ;  /* 0x0000e000ff027b82 */ /* 0x000e220000000a00 */
[----:B------:R-:W-:-:S05]  /*0b80*/  LEA R14, R15, R14, 0x1 ;  /* 0x0000000e0f0e7211 */ /* 0x000fca00078e08ff */
[----:B------:R-:W-:-:S04]  /*0b90*/  IMAD R11, R12, R14, R11 ;  /* 0x0000000e0c0b7224 */ /* 0x000fc800078e020b */
[----:B0-----:R-:W-:-:S05]  /*0ba0*/  IMAD.WIDE R2, R11, 0x4, R2 ;  /* 0x000000040b027825 */ /* 0x001fca00078e0202 */
[----:B------:R-:W-:Y:S01]  /*0bb0*/  STG.E desc[UR6][R2.64], R16 ;  /* 0x0000001002007986 */ /* 0x000fe2000c101906 */
[----:B------:R-:W-:Y:S05]  /*0bc0*/  EXIT ;  /* 0x000000000000794d */ /* 0x000fea0003800000 */
.L_x_10:
        /* <DEDUP_REMOVED lines=11> */
.L_x_12:


//--------------------- .nv.shared.reserved.0     --------------------------
	.section	.nv.shared.reserved.0,"aw",@nobits
	.weak		__nv_reservedSMEM_offset_0_alias
	.size		__nv_reservedSMEM_offset_0_alias, 0, 64
	.other		__nv_reservedSMEM_offset_0_alias,@"STO_CUDA_RESERVED_SHARED STV_DEFAULT"
__nv_reservedSMEM_offset_0_alias:
	.zero		0
	.zero		64


//--------------------- .nv.constant0._Z17convolutionColGPUPfS_S_iii --------------------------
	.section	.nv.constant0._Z17convolutionColGPUPfS_S_iii,"a",@progbits
	.sectionflags	@""
	.align	4
.nv.constant0._Z17convolutionColGPUPfS_S_iii:
	.zero		932


//--------------------- .nv.constant0._Z17convolutionRowGPUPfS_S_iii --------------------------
	.section	.nv.constant0._Z17convolutionRowGPUPfS_S_iii,"a",@progbits
	.sectionflags	@""
	.align	4
.nv.constant0._Z17convolutionRowGPUPfS_S_iii:
	.zero		932


//--------------------- SYMBOLS --------------------------

	.type		.nv.reservedSmem.offset0,@object
	.size		.nv.reservedSmem.offset0,0x4
